//
// Generated by NVIDIA NVVM Compiler
//
// Compiler Build ID: CL-36424714
// Cuda compilation tools, release 13.0, V13.0.88
// Based on NVVM 20.0.0
//

.version 9.0
.target sm_100
.address_size 64

	// .globl	_Z23masked_attention_kernelPKfS0_S0_S0_Pfiiii

.visible .entry _Z23masked_attention_kernelPKfS0_S0_S0_Pfiiii(
	.param .u64 .ptr .align 1 _Z23masked_attention_kernelPKfS0_S0_S0_Pfiiii_param_0,
	.param .u64 .ptr .align 1 _Z23masked_attention_kernelPKfS0_S0_S0_Pfiiii_param_1,
	.param .u64 .ptr .align 1 _Z23masked_attention_kernelPKfS0_S0_S0_Pfiiii_param_2,
	.param .u64 .ptr .align 1 _Z23masked_attention_kernelPKfS0_S0_S0_Pfiiii_param_3,
	.param .u64 .ptr .align 1 _Z23masked_attention_kernelPKfS0_S0_S0_Pfiiii_param_4,
	.param .u32 _Z23masked_attention_kernelPKfS0_S0_S0_Pfiiii_param_5,
	.param .u32 _Z23masked_attention_kernelPKfS0_S0_S0_Pfiiii_param_6,
	.param .u32 _Z23masked_attention_kernelPKfS0_S0_S0_Pfiiii_param_7,
	.param .u32 _Z23masked_attention_kernelPKfS0_S0_S0_Pfiiii_param_8
)
{
	.reg .pred 	%p<13>;
	.reg .b16 	%rs<121>;
	.reg .b32 	%r<57>;
	.reg .b32 	%f<191>;
	.reg .b64 	%rd<61>;

	ld.param.u64 	%rd4, [_Z23masked_attention_kernelPKfS0_S0_S0_Pfiiii_param_0];
	ld.param.u64 	%rd6, [_Z23masked_attention_kernelPKfS0_S0_S0_Pfiiii_param_1];
	ld.param.u64 	%rd7, [_Z23masked_attention_kernelPKfS0_S0_S0_Pfiiii_param_2];
	ld.param.u64 	%rd8, [_Z23masked_attention_kernelPKfS0_S0_S0_Pfiiii_param_3];
	ld.param.u32 	%r24, [_Z23masked_attention_kernelPKfS0_S0_S0_Pfiiii_param_5];
	ld.param.u32 	%r25, [_Z23masked_attention_kernelPKfS0_S0_S0_Pfiiii_param_6];
	ld.param.u32 	%r22, [_Z23masked_attention_kernelPKfS0_S0_S0_Pfiiii_param_7];
	ld.param.u32 	%r23, [_Z23masked_attention_kernelPKfS0_S0_S0_Pfiiii_param_8];
	cvta.to.global.u64 	%rd1, %rd7;
	cvta.to.global.u64 	%rd2, %rd8;
	cvta.to.global.u64 	%rd3, %rd6;
	mov.u32 	%r26, %ctaid.x;
	mov.u32 	%r27, %ntid.x;
	mov.u32 	%r28, %tid.x;
	mad.lo.s32 	%r1, %r26, %r27, %r28;
	mov.u32 	%r29, %ctaid.y;
	mov.u32 	%r30, %ntid.y;
	mov.u32 	%r31, %tid.y;
	mad.lo.s32 	%r32, %r29, %r30, %r31;
	setp.ge.s32 	%p1, %r1, %r24;
	setp.ge.s32 	%p2, %r32, %r25;
	or.pred  	%p3, %p1, %p2;
	@%p3 bra 	$L__BB0_14;
	setp.lt.s32 	%p4, %r22, 1;
	mov.f32 	%f190, 0f00000000;
	@%p4 bra 	$L__BB0_13;
	mad.lo.s32 	%r34, %r25, %r1, %r32;
	mul.lo.s32 	%r35, %r34, %r23;
	cvta.to.global.u64 	%rd9, %rd4;
	mul.wide.s32 	%rd10, %r35, 4;
	add.s64 	%rd11, %rd9, %rd10;
	ld.global.f32 	%f1, [%rd11];
	mul.lo.s32 	%r3, %r22, %r1;
	cvt.rn.f32.s32 	%f18, %r23;
	sqrt.rn.f32 	%f2, %f18;
	mul.lo.s32 	%r4, %r34, %r22;
	and.b32  	%r5, %r22, 7;
	setp.lt.u32 	%p5, %r22, 8;
	mov.f32 	%f190, 0f00000000;
	mov.b32 	%r55, 0;
	@%p5 bra 	$L__BB0_5;
	and.b32  	%r36, %r22, 2147483640;
	neg.s32 	%r53, %r36;
	mul.lo.s32 	%r37, %r23, %r22;
	mul.lo.s32 	%r52, %r37, %r1;
	mov.f32 	%f190, 0f00000000;
	mul.wide.s32 	%rd17, %r23, 4;
	mov.u32 	%r51, %r4;
$L__BB0_4:
	.pragma "nounroll";
	and.b32  	%r55, %r22, 2147483640;
	mul.wide.s32 	%rd12, %r51, 4;
	add.s64 	%rd13, %rd2, %rd12;
	mul.wide.s32 	%rd14, %r52, 4;
	add.s64 	%rd15, %rd3, %rd14;
	ld.global.f32 	%f60, [%rd15];
	mul.f32 	%f61, %f1, %f60;
	div.rn.f32 	%f62, %f61, %f2;
	ld.global.f32 	%f63, [%rd13];
	add.f32 	%f20, %f62, %f63;
	// begin inline asm
	{  cvt.rn.f16.f32 %rs1, %f20;}

	// end inline asm
	// begin inline asm
	{  cvt.f32.f16 %f21, %rs1;}

	// end inline asm
	mul.f32 	%f64, %f21, 0f3FB8AA3B;
	ex2.approx.f32 	%f22, %f64;
	// begin inline asm
	{  cvt.rn.f16.f32 %rs3, %f22;}

	// end inline asm
	add.s64 	%rd16, %rd1, %rd14;
	ld.global.f32 	%f23, [%rd16];
	// begin inline asm
	{  cvt.rn.f16.f32 %rs4, %f23;}

	// end inline asm
	// begin inline asm
	{mul.f16 %rs5,%rs3,%rs4;
}
	// end inline asm
	// begin inline asm
	{  cvt.f32.f16 %f24, %rs5;}

	// end inline asm
	add.f32 	%f65, %f190, %f24;
	add.s64 	%rd18, %rd15, %rd17;
	ld.global.f32 	%f66, [%rd18];
	mul.f32 	%f67, %f1, %f66;
	div.rn.f32 	%f68, %f67, %f2;
	ld.global.f32 	%f69, [%rd13+4];
	add.f32 	%f25, %f68, %f69;
	// begin inline asm
	{  cvt.rn.f16.f32 %rs9, %f25;}

	// end inline asm
	// begin inline asm
	{  cvt.f32.f16 %f26, %rs9;}

	// end inline asm
	mul.f32 	%f70, %f26, 0f3FB8AA3B;
	ex2.approx.f32 	%f27, %f70;
	// begin inline asm
	{  cvt.rn.f16.f32 %rs11, %f27;}

	// end inline asm
	add.s64 	%rd19, %rd16, %rd17;
	ld.global.f32 	%f28, [%rd19];
	// begin inline asm
	{  cvt.rn.f16.f32 %rs12, %f28;}

	// end inline asm
	// begin inline asm
	{mul.f16 %rs13,%rs11,%rs12;
}
	// end inline asm
	// begin inline asm
	{  cvt.f32.f16 %f29, %rs13;}

	// end inline asm
	add.f32 	%f71, %f65, %f29;
	add.s64 	%rd20, %rd18, %rd17;
	ld.global.f32 	%f72, [%rd20];
	mul.f32 	%f73, %f1, %f72;
	div.rn.f32 	%f74, %f73, %f2;
	ld.global.f32 	%f75, [%rd13+8];
	add.f32 	%f30, %f74, %f75;
	// begin inline asm
	{  cvt.rn.f16.f32 %rs17, %f30;}

	// end inline asm
	// begin inline asm
	{  cvt.f32.f16 %f31, %rs17;}

	// end inline asm
	mul.f32 	%f76, %f31, 0f3FB8AA3B;
	ex2.approx.f32 	%f32, %f76;
	// begin inline asm
	{  cvt.rn.f16.f32 %rs19, %f32;}

	// end inline asm
	add.s64 	%rd21, %rd19, %rd17;
	ld.global.f32 	%f33, [%rd21];
	// begin inline asm
	{  cvt.rn.f16.f32 %rs20, %f33;}

	// end inline asm
	// begin inline asm
	{mul.f16 %rs21,%rs19,%rs20;
}
	// end inline asm
	// begin inline asm
	{  cvt.f32.f16 %f34, %rs21;}

	// end inline asm
	add.f32 	%f77, %f71, %f34;
	add.s64 	%rd22, %rd20, %rd17;
	ld.global.f32 	%f78, [%rd22];
	mul.f32 	%f79, %f1, %f78;
	div.rn.f32 	%f80, %f79, %f2;
	ld.global.f32 	%f81, [%rd13+12];
	add.f32 	%f35, %f80, %f81;
	// begin inline asm
	{  cvt.rn.f16.f32 %rs25, %f35;}

	// end inline asm
	// begin inline asm
	{  cvt.f32.f16 %f36, %rs25;}

	// end inline asm
	mul.f32 	%f82, %f36, 0f3FB8AA3B;
	ex2.approx.f32 	%f37, %f82;
	// begin inline asm
	{  cvt.rn.f16.f32 %rs27, %f37;}

	// end inline asm
	add.s64 	%rd23, %rd21, %rd17;
	ld.global.f32 	%f38, [%rd23];
	// begin inline asm
	{  cvt.rn.f16.f32 %rs28, %f38;}

	// end inline asm
	// begin inline asm
	{mul.f16 %rs29,%rs27,%rs28;
}
	// end inline asm
	// begin inline asm
	{  cvt.f32.f16 %f39, %rs29;}

	// end inline asm
	add.f32 	%f83, %f77, %f39;
	add.s64 	%rd24, %rd22, %rd17;
	ld.global.f32 	%f84, [%rd24];
	mul.f32 	%f85, %f1, %f84;
	div.rn.f32 	%f86, %f85, %f2;
	ld.global.f32 	%f87, [%rd13+16];
	add.f32 	%f40, %f86, %f87;
	// begin inline asm
	{  cvt.rn.f16.f32 %rs33, %f40;}

	// end inline asm
	// begin inline asm
	{  cvt.f32.f16 %f41, %rs33;}

	// end inline asm
	mul.f32 	%f88, %f41, 0f3FB8AA3B;
	ex2.approx.f32 	%f42, %f88;
	// begin inline asm
	{  cvt.rn.f16.f32 %rs35, %f42;}

	// end inline asm
	add.s64 	%rd25, %rd23, %rd17;
	ld.global.f32 	%f43, [%rd25];
	// begin inline asm
	{  cvt.rn.f16.f32 %rs36, %f43;}

	// end inline asm
	// begin inline asm
	{mul.f16 %rs37,%rs35,%rs36;
}
	// end inline asm
	// begin inline asm
	{  cvt.f32.f16 %f44, %rs37;}

	// end inline asm
	add.f32 	%f89, %f83, %f44;
	add.s64 	%rd26, %rd24, %rd17;
	ld.global.f32 	%f90, [%rd26];
	mul.f32 	%f91, %f1, %f90;
	div.rn.f32 	%f92, %f91, %f2;
	ld.global.f32 	%f93, [%rd13+20];
	add.f32 	%f45, %f92, %f93;
	// begin inline asm
	{  cvt.rn.f16.f32 %rs41, %f45;}

	// end inline asm
	// begin inline asm
	{  cvt.f32.f16 %f46, %rs41;}

	// end inline asm
	mul.f32 	%f94, %f46, 0f3FB8AA3B;
	ex2.approx.f32 	%f47, %f94;
	// begin inline asm
	{  cvt.rn.f16.f32 %rs43, %f47;}

	// end inline asm
	add.s64 	%rd27, %rd25, %rd17;
	ld.global.f32 	%f48, [%rd27];
	// begin inline asm
	{  cvt.rn.f16.f32 %rs44, %f48;}

	// end inline asm
	// begin inline asm
	{mul.f16 %rs45,%rs43,%rs44;
}
	// end inline asm
	// begin inline asm
	{  cvt.f32.f16 %f49, %rs45;}

	// end inline asm
	add.f32 	%f95, %f89, %f49;
	add.s64 	%rd28, %rd26, %rd17;
	ld.global.f32 	%f96, [%rd28];
	mul.f32 	%f97, %f1, %f96;
	div.rn.f32 	%f98, %f97, %f2;
	ld.global.f32 	%f99, [%rd13+24];
	add.f32 	%f50, %f98, %f99;
	// begin inline asm
	{  cvt.rn.f16.f32 %rs49, %f50;}

	// end inline asm
	// begin inline asm
	{  cvt.f32.f16 %f51, %rs49;}

	// end inline asm
	mul.f32 	%f100, %f51, 0f3FB8AA3B;
	ex2.approx.f32 	%f52, %f100;
	// begin inline asm
	{  cvt.rn.f16.f32 %rs51, %f52;}

	// end inline asm
	add.s64 	%rd29, %rd27, %rd17;
	ld.global.f32 	%f53, [%rd29];
	// begin inline asm
	{  cvt.rn.f16.f32 %rs52, %f53;}

	// end inline asm
	// begin inline asm
	{mul.f16 %rs53,%rs51,%rs52;
}
	// end inline asm
	// begin inline asm
	{  cvt.f32.f16 %f54, %rs53;}

	// end inline asm
	add.f32 	%f101, %f95, %f54;
	add.s64 	%rd30, %rd28, %rd17;
	ld.global.f32 	%f102, [%rd30];
	mul.f32 	%f103, %f1, %f102;
	div.rn.f32 	%f104, %f103, %f2;
	ld.global.f32 	%f105, [%rd13+28];
	add.f32 	%f55, %f104, %f105;
	// begin inline asm
	{  cvt.rn.f16.f32 %rs57, %f55;}

	// end inline asm
	// begin inline asm
	{  cvt.f32.f16 %f56, %rs57;}

	// end inline asm
	mul.f32 	%f106, %f56, 0f3FB8AA3B;
	ex2.approx.f32 	%f57, %f106;
	// begin inline asm
	{  cvt.rn.f16.f32 %rs59, %f57;}

	// end inline asm
	add.s64 	%rd31, %rd29, %rd17;
	ld.global.f32 	%f58, [%rd31];
	// begin inline asm
	{  cvt.rn.f16.f32 %rs60, %f58;}

	// end inline asm
	// begin inline asm
	{mul.f16 %rs61,%rs59,%rs60;
}
	// end inline asm
	// begin inline asm
	{  cvt.f32.f16 %f59, %rs61;}

	// end inline asm
	add.f32 	%f190, %f101, %f59;
	add.s32 	%r53, %r53, 8;
	shl.b32 	%r38, %r23, 3;
	add.s32 	%r52, %r52, %r38;
	add.s32 	%r51, %r51, 8;
	setp.ne.s32 	%p6, %r53, 0;
	@%p6 bra 	$L__BB0_4;
$L__BB0_5:
	setp.eq.s32 	%p7, %r5, 0;
	@%p7 bra 	$L__BB0_13;
	and.b32  	%r16, %r22, 3;
	setp.lt.u32 	%p8, %r5, 4;
	@%p8 bra 	$L__BB0_8;
	add.s32 	%r39, %r55, %r3;
	mul.lo.s32 	%r40, %r39, %r23;
	mul.wide.s32 	%rd32, %r40, 4;
	add.s64 	%rd33, %rd3, %rd32;
	ld.global.f32 	%f128, [%rd33];
	mul.f32 	%f129, %f1, %f128;
	div.rn.f32 	%f130, %f129, %f2;
	add.s32 	%r41, %r55, %r4;
	mul.wide.s32 	%rd34, %r41, 4;
	add.s64 	%rd35, %rd2, %rd34;
	ld.global.f32 	%f131, [%rd35];
	add.f32 	%f108, %f130, %f131;
	// begin inline asm
	{  cvt.rn.f16.f32 %rs65, %f108;}

	// end inline asm
	// begin inline asm
	{  cvt.f32.f16 %f109, %rs65;}

	// end inline asm
	mul.f32 	%f132, %f109, 0f3FB8AA3B;
	ex2.approx.f32 	%f110, %f132;
	// begin inline asm
	{  cvt.rn.f16.f32 %rs67, %f110;}

	// end inline asm
	add.s64 	%rd36, %rd1, %rd32;
	ld.global.f32 	%f111, [%rd36];
	// begin inline asm
	{  cvt.rn.f16.f32 %rs68, %f111;}

	// end inline asm
	// begin inline asm
	{mul.f16 %rs69,%rs67,%rs68;
}
	// end inline asm
	// begin inline asm
	{  cvt.f32.f16 %f112, %rs69;}

	// end inline asm
	add.f32 	%f133, %f190, %f112;
	mul.wide.s32 	%rd37, %r23, 4;
	add.s64 	%rd38, %rd33, %rd37;
	ld.global.f32 	%f134, [%rd38];
	mul.f32 	%f135, %f1, %f134;
	div.rn.f32 	%f136, %f135, %f2;
	ld.global.f32 	%f137, [%rd35+4];
	add.f32 	%f113, %f136, %f137;
	// begin inline asm
	{  cvt.rn.f16.f32 %rs73, %f113;}

	// end inline asm
	// begin inline asm
	{  cvt.f32.f16 %f114, %rs73;}

	// end inline asm
	mul.f32 	%f138, %f114, 0f3FB8AA3B;
	ex2.approx.f32 	%f115, %f138;
	// begin inline asm
	{  cvt.rn.f16.f32 %rs75, %f115;}

	// end inline asm
	add.s64 	%rd39, %rd36, %rd37;
	ld.global.f32 	%f116, [%rd39];
	// begin inline asm
	{  cvt.rn.f16.f32 %rs76, %f116;}

	// end inline asm
	// begin inline asm
	{mul.f16 %rs77,%rs75,%rs76;
}
	// end inline asm
	// begin inline asm
	{  cvt.f32.f16 %f117, %rs77;}

	// end inline asm
	add.f32 	%f139, %f133, %f117;
	add.s64 	%rd40, %rd38, %rd37;
	ld.global.f32 	%f140, [%rd40];
	mul.f32 	%f141, %f1, %f140;
	div.rn.f32 	%f142, %f141, %f2;
	ld.global.f32 	%f143, [%rd35+8];
	add.f32 	%f118, %f142, %f143;
	// begin inline asm
	{  cvt.rn.f16.f32 %rs81, %f118;}

	// end inline asm
	// begin inline asm
	{  cvt.f32.f16 %f119, %rs81;}

	// end inline asm
	mul.f32 	%f144, %f119, 0f3FB8AA3B;
	ex2.approx.f32 	%f120, %f144;
	// begin inline asm
	{  cvt.rn.f16.f32 %rs83, %f120;}

	// end inline asm
	add.s64 	%rd41, %rd39, %rd37;
	ld.global.f32 	%f121, [%rd41];
	// begin inline asm
	{  cvt.rn.f16.f32 %rs84, %f121;}

	// end inline asm
	// begin inline asm
	{mul.f16 %rs85,%rs83,%rs84;
}
	// end inline asm
	// begin inline asm
	{  cvt.f32.f16 %f122, %rs85;}

	// end inline asm
	add.f32 	%f145, %f139, %f122;
	add.s64 	%rd42, %rd40, %rd37;
	ld.global.f32 	%f146, [%rd42];
	mul.f32 	%f147, %f1, %f146;
	div.rn.f32 	%f148, %f147, %f2;
	ld.global.f32 	%f149, [%rd35+12];
	add.f32 	%f123, %f148, %f149;
	// begin inline asm
	{  cvt.rn.f16.f32 %rs89, %f123;}

	// end inline asm
	// begin inline asm
	{  cvt.f32.f16 %f124, %rs89;}

	// end inline asm
	mul.f32 	%f150, %f124, 0f3FB8AA3B;
	ex2.approx.f32 	%f125, %f150;
	// begin inline asm
	{  cvt.rn.f16.f32 %rs91, %f125;}

	// end inline asm
	add.s64 	%rd43, %rd41, %rd37;
	ld.global.f32 	%f126, [%rd43];
	// begin inline asm
	{  cvt.rn.f16.f32 %rs92, %f126;}

	// end inline asm
	// begin inline asm
	{mul.f16 %rs93,%rs91,%rs92;
}
	// end inline asm
	// begin inline asm
	{  cvt.f32.f16 %f127, %rs93;}

	// end inline asm
	add.f32 	%f190, %f145, %f127;
	add.s32 	%r55, %r55, 4;
$L__BB0_8:
	setp.eq.s32 	%p9, %r16, 0;
	@%p9 bra 	$L__BB0_13;
	setp.eq.s32 	%p10, %r16, 1;
	@%p10 bra 	$L__BB0_11;
	add.s32 	%r42, %r55, %r3;
	mul.lo.s32 	%r43, %r42, %r23;
	mul.wide.s32 	%rd44, %r43, 4;
	add.s64 	%rd45, %rd3, %rd44;
	ld.global.f32 	%f162, [%rd45];
	mul.f32 	%f163, %f1, %f162;
	div.rn.f32 	%f164, %f163, %f2;
	add.s32 	%r44, %r55, %r4;
	mul.wide.s32 	%rd46, %r44, 4;
	add.s64 	%rd47, %rd2, %rd46;
	ld.global.f32 	%f165, [%rd47];
	add.f32 	%f152, %f164, %f165;
	// begin inline asm
	{  cvt.rn.f16.f32 %rs97, %f152;}

	// end inline asm
	// begin inline asm
	{  cvt.f32.f16 %f153, %rs97;}

	// end inline asm
	mul.f32 	%f166, %f153, 0f3FB8AA3B;
	ex2.approx.f32 	%f154, %f166;
	// begin inline asm
	{  cvt.rn.f16.f32 %rs99, %f154;}

	// end inline asm
	add.s64 	%rd48, %rd1, %rd44;
	ld.global.f32 	%f155, [%rd48];
	// begin inline asm
	{  cvt.rn.f16.f32 %rs100, %f155;}

	// end inline asm
	// begin inline asm
	{mul.f16 %rs101,%rs99,%rs100;
}
	// end inline asm
	// begin inline asm
	{  cvt.f32.f16 %f156, %rs101;}

	// end inline asm
	add.f32 	%f167, %f190, %f156;
	mul.wide.s32 	%rd49, %r23, 4;
	add.s64 	%rd50, %rd45, %rd49;
	ld.global.f32 	%f168, [%rd50];
	mul.f32 	%f169, %f1, %f168;
	div.rn.f32 	%f170, %f169, %f2;
	ld.global.f32 	%f171, [%rd47+4];
	add.f32 	%f157, %f170, %f171;
	// begin inline asm
	{  cvt.rn.f16.f32 %rs105, %f157;}

	// end inline asm
	// begin inline asm
	{  cvt.f32.f16 %f158, %rs105;}

	// end inline asm
	mul.f32 	%f172, %f158, 0f3FB8AA3B;
	ex2.approx.f32 	%f159, %f172;
	// begin inline asm
	{  cvt.rn.f16.f32 %rs107, %f159;}

	// end inline asm
	add.s64 	%rd51, %rd48, %rd49;
	ld.global.f32 	%f160, [%rd51];
	// begin inline asm
	{  cvt.rn.f16.f32 %rs108, %f160;}

	// end inline asm
	// begin inline asm
	{mul.f16 %rs109,%rs107,%rs108;
}
	// end inline asm
	// begin inline asm
	{  cvt.f32.f16 %f161, %rs109;}

	// end inline asm
	add.f32 	%f190, %f167, %f161;
	add.s32 	%r55, %r55, 2;
$L__BB0_11:
	and.b32  	%r45, %r22, 1;
	setp.eq.b32 	%p11, %r45, 1;
	not.pred 	%p12, %p11;
	@%p12 bra 	$L__BB0_13;
	add.s32 	%r46, %r55, %r3;
	mul.lo.s32 	%r47, %r46, %r23;
	mul.wide.s32 	%rd52, %r47, 4;
	add.s64 	%rd53, %rd3, %rd52;
	ld.global.f32 	%f178, [%rd53];
	mul.f32 	%f179, %f1, %f178;
	div.rn.f32 	%f180, %f179, %f2;
	add.s32 	%r48, %r55, %r4;
	mul.wide.s32 	%rd54, %r48, 4;
	add.s64 	%rd55, %rd2, %rd54;
	ld.global.f32 	%f181, [%rd55];
	add.f32 	%f173, %f180, %f181;
	// begin inline asm
	{  cvt.rn.f16.f32 %rs113, %f173;}

	// end inline asm
	// begin inline asm
	{  cvt.f32.f16 %f174, %rs113;}

	// end inline asm
	mul.f32 	%f182, %f174, 0f3FB8AA3B;
	ex2.approx.f32 	%f175, %f182;
	// begin inline asm
	{  cvt.rn.f16.f32 %rs115, %f175;}

	// end inline asm
	add.s64 	%rd56, %rd1, %rd52;
	ld.global.f32 	%f176, [%rd56];
	// begin inline asm
	{  cvt.rn.f16.f32 %rs116, %f176;}

	// end inline asm
	// begin inline asm
	{mul.f16 %rs117,%rs115,%rs116;
}
	// end inline asm
	// begin inline asm
	{  cvt.f32.f16 %f177, %rs117;}

	// end inline asm
	add.f32 	%f190, %f190, %f177;
$L__BB0_13:
	ld.param.u64 	%rd60, [_Z23masked_attention_kernelPKfS0_S0_S0_Pfiiii_param_4];
	mad.lo.s32 	%r49, %r25, %r1, %r32;
	mul.lo.s32 	%r50, %r49, %r23;
	cvta.to.global.u64 	%rd57, %rd60;
	mul.wide.s32 	%rd58, %r50, 4;
	add.s64 	%rd59, %rd57, %rd58;
	st.global.f32 	[%rd59], %f190;
$L__BB0_14:
	ret;

}


// ===== COMPILED SASS (sm_100) =====

	.target	sm_100

	.elftype	@"ET_EXEC"


//--------------------- .note.nv.tkinfo           --------------------------
	.section	.note.nv.tkinfo,"",@"SHT_NOTE"
	.sectionflags	@"SHF_NOTE_NV_TKINFO"
	.tkinfo
        /*0018*/ 	.word	0x00000002
        /*0030*/ 	.string	""
        /*0030*/ 	.string	"ptxas"
        /*0030*/ 	.string	"Cuda compilation tools, release 13.0, V13.0.88"
        /*0030*/ 	.string	"Build cuda_13.0.r13.0/compiler.36424714_0"
        /*0030*/ 	.string	"-arch sm_100 -m 64 "



//--------------------- .note.nv.cuinfo           --------------------------
	.section	.note.nv.cuinfo,"",@"SHT_NOTE"
	.sectionflags	@"SHF_NOTE_NV_CUINFO"
        /*0018*/ 	.short	0x0002
        /*001a*/ 	.short	0x0064
        /*001c*/ 	.short	0x0082
	.zero		2


//--------------------- .nv.info                  --------------------------
	.section	.nv.info,"",@"SHT_CUDA_INFO"
	.align	4


	//----- nvinfo : EIATTR_REGCOUNT
	.align		4
        /*0000*/ 	.byte	0x04, 0x2f
        /*0002*/ 	.short	(.L_1 - .L_0)
	.align		4
.L_0:
        /*0004*/ 	.word	index@(_Z23masked_attention_kernelPKfS0_S0_S0_Pfiiii)
        /*0008*/ 	.word	0x00000022


	//----- nvinfo : EIATTR_FRAME_SIZE
	.align		4
.L_1:
        /*000c*/ 	.byte	0x04, 0x11
        /*000e*/ 	.short	(.L_3 - .L_2)
	.align		4
.L_2:
        /*0010*/ 	.word	index@($__internal_1_$__cuda_sm3x_div_rn_noftz_f32_slowpath)
        /*0014*/ 	.word	0x00000000


	//----- nvinfo : EIATTR_FRAME_SIZE
	.align		4
.L_3:
        /*0018*/ 	.byte	0x04, 0x11
        /*001a*/ 	.short	(.L_5 - .L_4)
	.align		4
.L_4:
        /*001c*/ 	.word	index@($__internal_0_$__cuda_sm20_sqrt_rn_f32_slowpath)
        /*0020*/ 	.word	0x00000000


	//----- nvinfo : EIATTR_FRAME_SIZE
	.align		4
.L_5:
        /*0024*/ 	.byte	0x04, 0x11
        /*0026*/ 	.short	(.L_7 - .L_6)
	.align		4
.L_6:
        /*0028*/ 	.word	index@(_Z23masked_attention_kernelPKfS0_S0_S0_Pfiiii)
        /*002c*/ 	.word	0x00000000


	//----- nvinfo : EIATTR_MIN_STACK_SIZE
	.align		4
.L_7:
        /*0030*/ 	.byte	0x04, 0x12
        /*0032*/ 	.short	(.L_9 - .L_8)
	.align		4
.L_8:
        /*0034*/ 	.word	index@(_Z23masked_attention_kernelPKfS0_S0_S0_Pfiiii)
        /*0038*/ 	.word	0x00000000
.L_9:


//--------------------- .nv.compat                --------------------------
	.section	.nv.compat,"",@"SHT_CUDA_COMPAT_INFO"
	.align	4
        /*0000*/ 	.byte	0x02, 0x09, 0x00, 0x00, 0x02, 0x02, 0x01, 0x00, 0x02, 0x05, 0x05, 0x00, 0x03, 0x07, 0x01, 0x01
        /*0010*/ 	.byte	0x02, 0x03, 0x00, 0x00, 0x02, 0x06, 0x01, 0x00, 0x04, 0x0b, 0x08, 0x00, 0x01, 0x00, 0x00, 0x00
        /*0020*/ 	.byte	0x00, 0x00, 0x00, 0x00


//--------------------- .nv.info._Z23masked_attention_kernelPKfS0_S0_S0_Pfiiii --------------------------
	.section	.nv.info._Z23masked_attention_kernelPKfS0_S0_S0_Pfiiii,"",@"SHT_CUDA_INFO"
	.sectionflags	@""
	.align	4


	//----- nvinfo : EIATTR_CUDA_API_VERSION
	.align		4
        /*0000*/ 	.byte	0x04, 0x37
        /*0002*/ 	.short	(.L_11 - .L_10)
.L_10:
        /*0004*/ 	.word	0x00000082


	//----- nvinfo : EIATTR_KPARAM_INFO
	.align		4
.L_11:
        /*0008*/ 	.byte	0x04, 0x17
        /*000a*/ 	.short	(.L_13 - .L_12)
.L_12:
        /*000c*/ 	.word	0x00000000
        /*0010*/ 	.short	0x0008
        /*0012*/ 	.short	0x0034
        /*0014*/ 	.byte	0x00, 0xf0, 0x11, 0x00


	//----- nvinfo : EIATTR_KPARAM_INFO
	.align		4
.L_13:
        /*0018*/ 	.byte	0x04, 0x17
        /*001a*/ 	.short	(.L_15 - .L_14)
.L_14:
        /*001c*/ 	.word	0x00000000
        /*0020*/ 	.short	0x0007
        /*0022*/ 	.short	0x0030
        /*0024*/ 	.byte	0x00, 0xf0, 0x11, 0x00


	//----- nvinfo : EIATTR_KPARAM_INFO
	.align		4
.L_15:
        /*0028*/ 	.byte	0x04, 0x17
        /*002a*/ 	.short	(.L_17 - .L_16)
.L_16:
        /*002c*/ 	.word	0x00000000
        /*0030*/ 	.short	0x0006
        /*0032*/ 	.short	0x002c
        /*0034*/ 	.byte	0x00, 0xf0, 0x11, 0x00


	//----- nvinfo : EIATTR_KPARAM_INFO
	.align		4
.L_17:
        /*0038*/ 	.byte	0x04, 0x17
        /*003a*/ 	.short	(.L_19 - .L_18)
.L_18:
        /*003c*/ 	.word	0x00000000
        /*0040*/ 	.short	0x0005
        /*0042*/ 	.short	0x0028
        /*0044*/ 	.byte	0x00, 0xf0, 0x11, 0x00


	//----- nvinfo : EIATTR_KPARAM_INFO
	.align		4
.L_19:
        /*0048*/ 	.byte	0x04, 0x17
        /*004a*/ 	.short	(.L_21 - .L_20)
.L_20:
        /*004c*/ 	.word	0x00000000
        /*0050*/ 	.short	0x0004
        /*0052*/ 	.short	0x0020
        /*0054*/ 	.byte	0x00, 0xf5, 0x21, 0x00


	//----- nvinfo : EIATTR_KPARAM_INFO
	.align		4
.L_21:
        /*0058*/ 	.byte	0x04, 0x17
        /*005a*/ 	.short	(.L_23 - .L_22)
.L_22:
        /*005c*/ 	.word	0x00000000
        /*0060*/ 	.short	0x0003
        /*0062*/ 	.short	0x0018
        /*0064*/ 	.byte	0x00, 0xf5, 0x21, 0x00


	//----- nvinfo : EIATTR_KPARAM_INFO
	.align		4
.L_23:
        /*0068*/ 	.byte	0x04, 0x17
        /*006a*/ 	.short	(.L_25 - .L_24)
.L_24:
        /*006c*/ 	.word	0x00000000
        /*0070*/ 	.short	0x0002
        /*0072*/ 	.short	0x0010
        /*0074*/ 	.byte	0x00, 0xf5, 0x21, 0x00


	//----- nvinfo : EIATTR_KPARAM_INFO
	.align		4
.L_25:
        /*0078*/ 	.byte	0x04, 0x17
        /*007a*/ 	.short	(.L_27 - .L_26)
.L_26:
        /*007c*/ 	.word	0x00000000
        /*0080*/ 	.short	0x0001
        /*0082*/ 	.short	0x0008
        /*0084*/ 	.byte	0x00, 0xf5, 0x21, 0x00


	//----- nvinfo : EIATTR_KPARAM_INFO
	.align		4
.L_27:
        /*0088*/ 	.byte	0x04, 0x17
        /*008a*/ 	.short	(.L_29 - .L_28)
.L_28:
        /*008c*/ 	.word	0x00000000
        /*0090*/ 	.short	0x0000
        /*0092*/ 	.short	0x0000
        /*0094*/ 	.byte	0x00, 0xf5, 0x21, 0x00


	//----- nvinfo : EIATTR_SPARSE_MMA_MASK
	.align		4
.L_29:
        /*0098*/ 	.byte	0x03, 0x50
        /*009a*/ 	.short	0x0000


	//----- nvinfo : EIATTR_MAXREG_COUNT
	.align		4
        /*009c*/ 	.byte	0x03, 0x1b
        /*009e*/ 	.short	0x00ff


	//----- nvinfo : EIATTR_MERCURY_ISA_VERSION
	.align		4
        /*00a0*/ 	.byte	0x03, 0x5f
        /*00a2*/ 	.short	0x0101


	//----- nvinfo : EIATTR_VRC_CTA_INIT_COUNT
	.align		4
        /*00a4*/ 	.byte	0x02, 0x4a
	.zero		1
	.zero		1


	//----- nvinfo : EIATTR_EXIT_INSTR_OFFSETS
	.align		4
        /*00a8*/ 	.byte	0x04, 0x1c
        /*00aa*/ 	.short	(.L_31 - .L_30)


	//   ....[0]....
.L_30:
        /*00ac*/ 	.word	0x000000c0


	//   ....[1]....
        /*00b0*/ 	.word	0x00002600


	//----- nvinfo : EIATTR_CRS_STACK_SIZE
	.align		4
.L_31:
        /*00b4*/ 	.byte	0x04, 0x1e
        /*00b6*/ 	.short	(.L_33 - .L_32)
.L_32:
        /*00b8*/ 	.word	0x00000000


	//----- nvinfo : EIATTR_CBANK_PARAM_SIZE
	.align		4
.L_33:
        /*00bc*/ 	.byte	0x03, 0x19
        /*00be*/ 	.short	0x0038


	//----- nvinfo : EIATTR_PARAM_CBANK
	.align		4
        /*00c0*/ 	.byte	0x04, 0x0a
        /*00c2*/ 	.short	(.L_35 - .L_34)
	.align		4
.L_34:
        /*00c4*/ 	.word	index@(.nv.constant0._Z23masked_attention_kernelPKfS0_S0_S0_Pfiiii)
        /*00c8*/ 	.short	0x0380
        /*00ca*/ 	.short	0x0038


	//----- nvinfo : EIATTR_SW_WAR
	.align		4
.L_35:
        /*00cc*/ 	.byte	0x04, 0x36
        /*00ce*/ 	.short	(.L_37 - .L_36)
.L_36:
        /*00d0*/ 	.word	0x00000008
.L_37:


//--------------------- .nv.callgraph             --------------------------
	.section	.nv.callgraph,"",@"SHT_CUDA_CALLGRAPH"
	.align	4
	.sectionentsize	8
	.align		4
        /*0000*/ 	.word	0x00000000
	.align		4
        /*0004*/ 	.word	0xffffffff
	.align		4
        /*0008*/ 	.word	0x00000000
	.align		4
        /*000c*/ 	.word	0xfffffffe
	.align		4
        /*0010*/ 	.word	0x00000000
	.align		4
        /*0014*/ 	.word	0xfffffffd
	.align		4
        /*0018*/ 	.word	0x00000000
	.align		4
        /*001c*/ 	.word	0xfffffffc


//--------------------- .text._Z23masked_attention_kernelPKfS0_S0_S0_Pfiiii --------------------------
	.section	.text._Z23masked_attention_kernelPKfS0_S0_S0_Pfiiii,"ax",@progbits
	.align	128
        .global         _Z23masked_attention_kernelPKfS0_S0_S0_Pfiiii
        .type           _Z23masked_attention_kernelPKfS0_S0_S0_Pfiiii,@function
        .size           _Z23masked_attention_kernelPKfS0_S0_S0_Pfiiii,(.L_x_51 - _Z23masked_attention_kernelPKfS0_S0_S0_Pfiiii)
        .other          _Z23masked_attention_kernelPKfS0_S0_S0_Pfiiii,@"STO_CUDA_ENTRY STV_DEFAULT"
_Z23masked_attention_kernelPKfS0_S0_S0_Pfiiii:
.text._Z23masked_attention_kernelPKfS0_S0_S0_Pfiiii:
[----:B------:R-:W-:Y:S01]  /*0000*/  LDC R1, c[0x0][0x37c] ;  /* 0x0000df00ff017b82 */ /* 0x000fe20000000800 */
[----:B------:R-:W0:Y:S07]  /*0010*/  S2R R3, SR_TID.Y ;  /* 0x0000000000037919 */ /* 0x000e2e0000002200 */
[----:B------:R-:W1:Y:S01]  /*0020*/  LDC R5, c[0x0][0x360] ;  /* 0x0000d800ff057b82 */ /* 0x000e620000000800 */
[----:B------:R-:W2:Y:S01]  /*0030*/  LDCU.64 UR10, c[0x0][0x3a8] ;  /* 0x00007500ff0a77ac */ /* 0x000ea20008000a00 */
[----:B------:R-:W1:Y:S06]  /*0040*/  S2R R0, SR_TID.X ;  /* 0x0000000000007919 */ /* 0x000e6c0000002100 */
[----:B------:R-:W0:Y:S08]  /*0050*/  S2UR UR5, SR_CTAID.Y ;  /* 0x00000000000579c3 */ /* 0x000e300000002600 */
[----:B------:R-:W0:Y:S08]  /*0060*/  LDC R4, c[0x0][0x364] ;  /* 0x0000d900ff047b82 */ /* 0x000e300000000800 */
[----:B------:R-:W1:Y:S01]  /*0070*/  S2UR UR4, SR_CTAID.X ;  /* 0x00000000000479c3 */ /* 0x000e620000002500 */
[----:B0-----:R-:W-:-:S05]  /*0080*/  IMAD R4, R4, UR5, R3 ;  /* 0x0000000504047c24 */ /* 0x001fca000f8e0203 */
[----:B--2---:R-:W-:Y:S01]  /*0090*/  ISETP.GE.AND P0, PT, R4, UR11, PT ;  /* 0x0000000b04007c0c */ /* 0x004fe2000bf06270 */
[----:B-1----:R-:W-:-:S05]  /*00a0*/  IMAD R5, R5, UR4, R0 ;  /* 0x0000000405057c24 */ /* 0x002fca000f8e0200 */
[----:B------:R-:W-:-:S13]  /*00b0*/  ISETP.GE.OR P0, PT, R5, UR10, P0 ;  /* 0x0000000a05007c0c */ /* 0x000fda0008706670 */
[----:B------:R-:W-:Y:S05]  /*00c0*/  @P0 EXIT ;  /* 0x000000000000094d */ /* 0x000fea0003800000 */
[----:B------:R-:W0:Y:S01]  /*00d0*/  LDCU UR4, c[0x0][0x3b0] ;  /* 0x00007600ff0477ac */ /* 0x000e220008000800 */
[----:B------:R-:W-:Y:S01]  /*00e0*/  HFMA2 R25, -RZ, RZ, 0, 0 ;  /* 0x00000000ff197431 */ /* 0x000fe200000001ff */
[----:B------:R-:W1:Y:S01]  /*00f0*/  LDCU.64 UR8, c[0x0][0x358] ;  /* 0x00006b00ff0877ac */ /* 0x000e620008000a00 */
[----:B0-----:R-:W-:-:S09]  /*0100*/  UISETP.GE.AND UP0, UPT, UR4, 0x1, UPT ;  /* 0x000000010400788c */ /* 0x001fd2000bf06270 */
[----:B-1----:R-:W-:Y:S05]  /*0110*/  BRA.U !UP0, `(.L_x_0) ;  /* 0x00000025081c7547 */ /* 0x002fea000b800000 */
[----:B------:R-:W0:Y:S01]  /*0120*/  LDC.64 R6, c[0x0][0x380] ;  /* 0x0000e000ff067b82 */ /* 0x000e220000000a00 */
[----:B------:R-:W1:Y:S01]  /*0130*/  LDCU UR4, c[0x0][0x3b4] ;  /* 0x00007680ff0477ac */ /* 0x000e620008000800 */
[----:B------:R-:W-:-:S04]  /*0140*/  IMAD R8, R5, UR11, R4 ;  /* 0x0000000b05087c24 */ /* 0x000fc8000f8e0204 */
[----:B-1----:R-:W-:-:S04]  /*0150*/  IMAD R3, R8, UR4, RZ ;  /* 0x0000000408037c24 */ /* 0x002fc8000f8e02ff */
[----:B0-----:R-:W-:-:S06]  /*0160*/  IMAD.WIDE R6, R3, 0x4, R6 ;  /* 0x0000000403067825 */ /* 0x001fcc00078e0206 */
[----:B------:R0:W5:Y:S01]  /*0170*/  LDG.E R6, desc[UR8][R6.64] ;  /* 0x0000000806067981 */ /* 0x000162000c1e1900 */
[----:B------:R-:W-:-:S04]  /*0180*/  I2FP.F32.S32 R0, UR4 ;  /* 0x0000000400007c45 */ /* 0x000fc80008201400 */
[----:B------:R-:W-:Y:S01]  /*0190*/  IADD3 R2, PT, PT, R0, -0xd000000, RZ ;  /* 0xf300000000027810 */ /* 0x000fe20007ffe0ff */
[----:B------:R0:W1:Y:S03]  /*01a0*/  MUFU.RSQ R3, R0 ;  /* 0x0000000000037308 */ /* 0x0000660000001400 */
[----:B------:R-:W-:-:S13]  /*01b0*/  ISETP.GT.U32.AND P0, PT, R2, 0x727fffff, PT ;  /* 0x727fffff0200780c */ /* 0x000fda0003f04070 */
[----:B0-----:R-:W-:Y:S05]  /*01c0*/  @!P0 BRA `(.L_x_1) ;  /* 0x00000000000c8947 */ /* 0x001fea0003800000 */
[----:B------:R-:W-:-:S07]  /*01d0*/  MOV R9, 0x1f0 ;  /* 0x000001f000097802 */ /* 0x000fce0000000f00 */
[----:B-1---5:R-:W-:Y:S05]  /*01e0*/  CALL.REL.NOINC `($__internal_0_$__cuda_sm20_sqrt_rn_f32_slowpath) ;  /* 0x0000002400087944 */ /* 0x022fea0003c00000 */
[----:B------:R-:W-:Y:S05]  /*01f0*/  BRA `(.L_x_2) ;  /* 0x0000000000107947 */ /* 0x000fea0003800000 */
.L_x_1:
[----:B-1----:R-:W-:Y:S01]  /*0200*/  FMUL.FTZ R7, R0, R3 ;  /* 0x0000000300077220 */ /* 0x002fe20000410000 */
[----:B------:R-:W-:-:S03]  /*0210*/  FMUL.FTZ R3, R3, 0.5 ;  /* 0x3f00000003037820 */ /* 0x000fc60000410000 */
[----:B------:R-:W-:-:S04]  /*0220*/  FFMA R0, -R7, R7, R0 ;  /* 0x0000000707007223 */ /* 0x000fc80000000100 */
[----:B------:R-:W-:-:S07]  /*0230*/  FFMA R26, R0, R3, R7 ;  /* 0x00000003001a7223 */ /* 0x000fce0000000007 */
.L_x_2:
[----:B------:R-:W0:Y:S01]  /*0240*/  LDCU UR5, c[0x0][0x3b0] ;  /* 0x00007600ff0577ac */ /* 0x000e220008000800 */
[----:B------:R-:W-:Y:S01]  /*0250*/  MOV R25, RZ ;  /* 0x000000ff00197202 */ /* 0x000fe20000000f00 */
[----:B------:R-:W-:Y:S01]  /*0260*/  UMOV UR4, URZ ;  /* 0x000000ff00047c82 */ /* 0x000fe20008000000 */
[----:B0-----:R-:W-:Y:S02]  /*0270*/  UISETP.GE.U32.AND UP0, UPT, UR5, 0x8, UPT ;  /* 0x000000080500788c */ /* 0x001fe4000bf06070 */
[----:B------:R-:W-:Y:S01]  /*0280*/  IMAD R7, R8, UR5, RZ ;  /* 0x0000000508077c24 */ /* 0x000fe2000f8e02ff */
[----:B------:R-:W-:-:S06]  /*0290*/  ULOP3.LUT UR7, UR5, 0x7, URZ, 0xc0, !UPT ;  /* 0x0000000705077892 */ /* 0x000fcc000f8ec0ff */
[----:B------:R-:W-:Y:S06]  /*02a0*/  BRA.U !UP0, `(.L_x_3) ;  /* 0x0000001108687547 */ /* 0x000fec000b800000 */
[----:B------:R-:W0:Y:S01]  /*02b0*/  LDCU UR6, c[0x0][0x3b4] ;  /* 0x00007680ff0677ac */ /* 0x000e220008000800 */
[----:B------:R-:W1:Y:S01]  /*02c0*/  LDC R8, c[0x0][0x3b4] ;  /* 0x0000ed00ff087b82 */ /* 0x000e620000000800 */
[----:B------:R-:W-:Y:S01]  /*02d0*/  HFMA2 R25, -RZ, RZ, 0, 0 ;  /* 0x00000000ff197431 */ /* 0x000fe200000001ff */
[----:B------:R-:W-:Y:S01]  /*02e0*/  MOV R9, R7 ;  /* 0x0000000700097202 */ /* 0x000fe20000000f00 */
[----:B------:R-:W-:Y:S01]  /*02f0*/  ULOP3.LUT UR4, UR5, 0x7ffffff8, URZ, 0xc0, !UPT ;  /* 0x7ffffff805047892 */ /* 0x000fe2000f8ec0ff */
[----:B------:R-:W2:Y:S04]  /*0300*/  LDCU UR10, c[0x0][0x3b0] ;  /* 0x00007600ff0a77ac */ /* 0x000ea80008000800 */
[----:B------:R-:W3:Y:S08]  /*0310*/  LDC.64 R22, c[0x0][0x388] ;  /* 0x0000e200ff167b82 */ /* 0x000ef00000000a00 */
[----:B------:R-:W4:Y:S01]  /*0320*/  LDC.64 R20, c[0x0][0x398] ;  /* 0x0000e600ff147b82 */ /* 0x000f220000000a00 */
[----:B0-----:R-:W-:-:S02]  /*0330*/  UIMAD UR5, UR5, UR6, URZ ;  /* 0x00000006050572a4 */ /* 0x001fc4000f8e02ff */
[----:B------:R-:W-:-:S04]  /*0340*/  UIADD3 UR6, UPT, UPT, -UR4, URZ, URZ ;  /* 0x000000ff04067290 */ /* 0x000fc8000fffe1ff */
[----:B------:R-:W-:Y:S01]  /*0350*/  IMAD R11, R5, UR5, RZ ;  /* 0x00000005050b7c24 */ /* 0x000fe2000f8e02ff */
[----:B--2---:R-:W0:Y:S07]  /*0360*/  LDC.64 R18, c[0x0][0x390] ;  /* 0x0000e400ff127b82 */ /* 0x004e2e0000000a00 */
.L_x_20:
[----:B---3--:R-:W-:-:S05]  /*0370*/  IMAD.WIDE R14, R11, 0x4, R22 ;  /* 0x000000040b0e7825 */ /* 0x008fca00078e0216 */
[----:B------:R-:W2:Y:S01]  /*0380*/  LDG.E R3, desc[UR8][R14.64] ;  /* 0x000000080e037981 */ /* 0x000ea2000c1e1900 */
[----:B------:R-:W3:Y:S01]  /*0390*/  MUFU.RCP R13, R26 ;  /* 0x0000001a000d7308 */ /* 0x000ee20000001000 */
[----:B------:R-:W-:Y:S01]  /*03a0*/  ULOP3.LUT UR4, UR10, 0x7ffffff8, URZ, 0xc0, !UPT ;  /* 0x7ffffff80a047892 */ /* 0x000fe2000f8ec0ff */
[----:B------:R-:W-:Y:S01]  /*03b0*/  BSSY.RECONVERGENT B2, `(.L_x_4) ;  /* 0x000000d000027945 */ /* 0x000fe20003800200 */
[----:B----4-:R-:W-:-:S04]  /*03c0*/  IMAD.WIDE R16, R9, 0x4, R20 ;  /* 0x0000000409107825 */ /* 0x010fc800078e0214 */
[----:B---3--:R-:W-:-:S04]  /*03d0*/  FFMA R0, R13, -R26, 1 ;  /* 0x3f8000000d007423 */ /* 0x008fc8000000081a */
[----:B------:R-:W-:Y:S01]  /*03e0*/  FFMA R0, R13, R0, R13 ;  /* 0x000000000d007223 */ /* 0x000fe2000000000d */
[----:B--2--5:R-:W-:-:S04]  /*03f0*/  FMUL R3, R6, R3 ;  /* 0x0000000306037220 */ /* 0x024fc80000400000 */
[----:B------:R-:W2:Y:S01]  /*0400*/  FCHK P0, R3, R26 ;  /* 0x0000001a03007302 */ /* 0x000ea20000000000 */
[----:B------:R-:W-:-:S04]  /*0410*/  FFMA R13, R3, R0, RZ ;  /* 0x00000000030d7223 */ /* 0x000fc800000000ff */
[----:B------:R-:W-:-:S04]  /*0420*/  FFMA R2, R13, -R26, R3 ;  /* 0x8000001a0d027223 */ /* 0x000fc80000000003 */
[----:B------:R-:W-:Y:S01]  /*0430*/  FFMA R0, R0, R2, R13 ;  /* 0x0000000200007223 */ /* 0x000fe2000000000d */
[----:B--2---:R-:W-:Y:S06]  /*0440*/  @!P0 BRA `(.L_x_5) ;  /* 0x00000000000c8947 */ /* 0x004fec0003800000 */
[----:B------:R-:W-:Y:S02]  /*0450*/  MOV R0, R26 ;  /* 0x0000001a00007202 */ /* 0x000fe40000000f00 */
[----:B------:R-:W-:-:S07]  /*0460*/  MOV R2, 0x480 ;  /* 0x0000048000027802 */ /* 0x000fce0000000f00 */
[----:B01----:R-:W-:Y:S05]  /*0470*/  CALL.REL.NOINC `($__internal_1_$__cuda_sm3x_div_rn_noftz_f32_slowpath) ;  /* 0x0000002000c47944 */ /* 0x003fea0003c00000 */
.L_x_5:
[----:B------:R-:W-:Y:S05]  /*0480*/  BSYNC.RECONVERGENT B2 ;  /* 0x0000000000027941 */ /* 0x000fea0003800200 */
.L_x_4:
[----:B------:R-:W2:Y:S01]  /*0490*/  LDG.E R3, desc[UR8][R16.64] ;  /* 0x0000000810037981 */ /* 0x000ea2000c1e1900 */
[----:B-1----:R-:W-:-:S04]  /*04a0*/  IMAD.WIDE R14, R8, 0x4, R14 ;  /* 0x00000004080e7825 */ /* 0x002fc800078e020e */
[----:B0-----:R-:W-:Y:S01]  /*04b0*/  IMAD.WIDE R12, R11, 0x4, R18 ;  /* 0x000000040b0c7825 */ /* 0x001fe200078e0212 */
[----:B------:R-:W3:Y:S04]  /*04c0*/  LDG.E R27, desc[UR8][R14.64] ;  /* 0x000000080e1b7981 */ /* 0x000ee8000c1e1900 */
[----:B------:R-:W4:Y:S01]  /*04d0*/  LDG.E R10, desc[UR8][R12.64] ;  /* 0x000000080c0a7981 */ /* 0x000f22000c1e1900 */
[----:B------:R-:W0:Y:S01]  /*04e0*/  MUFU.RCP R29, R26 ;  /* 0x0000001a001d7308 */ /* 0x000e220000001000 */
[----:B------:R-:W-:Y:S01]  /*04f0*/  BSSY.RECONVERGENT B2, `(.L_x_6) ;  /* 0x000001a000027945 */ /* 0x000fe20003800200 */
[----:B--2---:R-:W-:-:S05]  /*0500*/  FADD R0, R3, R0 ;  /* 0x0000000003007221 */ /* 0x004fca0000000000 */
[----:B------:R-:W-:-:S05]  /*0510*/  F2FP.F16.F32.PACK_AB R0, RZ, R0 ;  /* 0x00000000ff00723e */ /* 0x000fca00000000ff */
[----:B------:R-:W-:-:S05]  /*0520*/  HADD2.F32 R0, -RZ, R0.H0_H0 ;  /* 0x20000000ff007230 */ /* 0x000fca0000004100 */
[----:B------:R-:W-:-:S05]  /*0530*/  FMUL R2, R0, 1.4426950216293334961 ;  /* 0x3fb8aa3b00027820 */ /* 0x000fca0000400000 */
[----:B------:R-:W-:-:S13]  /*0540*/  FSETP.GEU.AND P0, PT, R2, -126, PT ;  /* 0xc2fc00000200780b */ /* 0x000fda0003f0e000 */
[----:B------:R-:W-:-:S04]  /*0550*/  @!P0 FMUL R2, R2, 0.5 ;  /* 0x3f00000002028820 */ /* 0x000fc80000400000 */
[----:B------:R-:W1:Y:S01]  /*0560*/  MUFU.EX2 R3, R2 ;  /* 0x0000000200037308 */ /* 0x000e620000000800 */
[----:B---3--:R-:W-:Y:S01]  /*0570*/  FMUL R24, R6, R27 ;  /* 0x0000001b06187220 */ /* 0x008fe20000400000 */
[----:B0-----:R-:W-:Y:S01]  /*0580*/  FFMA R0, R29, -R26, 1 ;  /* 0x3f8000001d007423 */ /* 0x001fe2000000081a */
[----:B----4-:R-:W-:-:S03]  /*0590*/  F2FP.F16.F32.PACK_AB R10, RZ, R10 ;  /* 0x0000000aff0a723e */ /* 0x010fc600000000ff */
[----:B------:R-:W-:Y:S01]  /*05a0*/  FFMA R0, R29, R0, R29 ;  /* 0x000000001d007223 */ /* 0x000fe2000000001d */
[----:B-1----:R-:W-:Y:S01]  /*05b0*/  @!P0 FMUL R3, R3, R3 ;  /* 0x0000000303038220 */ /* 0x002fe20000400000 */
[----:B------:R-:W0:Y:S04]  /*05c0*/  FCHK P0, R24, R26 ;  /* 0x0000001a18007302 */ /* 0x000e280000000000 */
[----:B------:R-:W-:Y:S01]  /*05d0*/  F2FP.F16.F32.PACK_AB R3, RZ, R3 ;  /* 0x00000003ff03723e */ /* 0x000fe200000000ff */
[----:B------:R-:W-:-:S04]  /*05e0*/  FFMA R27, R0, R24, RZ ;  /* 0x00000018001b7223 */ /* 0x000fc800000000ff */
[----:B------:R-:W-:Y:S02]  /*05f0*/  HMUL2 R3, R3.H0_H0, R10.H0_H0 ;  /* 0x2000000a03037232 */ /* 0x000fe40000000800 */
[----:B------:R-:W-:-:S03]  /*0600*/  FFMA R10, R27, -R26, R24 ;  /* 0x8000001a1b0a7223 */ /* 0x000fc60000000018 */
[----:B------:R-:W-:Y:S02]  /*0610*/  HADD2.F32 R2, -RZ, R3.H0_H0 ;  /* 0x20000003ff027230 */ /* 0x000fe40000004100 */
[----:B------:R-:W-:-:S03]  /*0620*/  FFMA R0, R0, R10, R27 ;  /* 0x0000000a00007223 */ /* 0x000fc6000000001b */
[----:B------:R-:W-:Y:S01]  /*0630*/  FADD R25, R2, R25 ;  /* 0x0000001902197221 */ /* 0x000fe20000000000 */
[----:B0-----:R-:W-:Y:S06]  /*0640*/  @!P0 BRA `(.L_x_7) ;  /* 0x0000000000108947 */ /* 0x001fec0003800000 */
[----:B------:R-:W-:Y:S02]  /*0650*/  MOV R3, R24 ;  /* 0x0000001800037202 */ /* 0x000fe40000000f00 */
[----:B------:R-:W-:Y:S02]  /*0660*/  MOV R0, R26 ;  /* 0x0000001a00007202 */ /* 0x000fe40000000f00 */
[----:B------:R-:W-:-:S07]  /*0670*/  MOV R2, 0x690 ;  /* 0x0000069000027802 */ /* 0x000fce0000000f00 */
[----:B------:R-:W-:Y:S05]  /*0680*/  CALL.REL.NOINC `($__internal_1_$__cuda_sm3x_div_rn_noftz_f32_slowpath) ;  /* 0x0000002000407944 */ /* 0x000fea0003c00000 */
.L_x_7:
[----:B------:R-:W-:Y:S05]  /*0690*/  BSYNC.RECONVERGENT B2 ;  /* 0x0000000000027941 */ /* 0x000fea0003800200 */
.L_x_6:
[----:B------:R-:W2:Y:S01]  /*06a0*/  LDG.E R3, desc[UR8][R16.64+0x4] ;  /* 0x0000040810037981 */ /* 0x000ea2000c1e1900 */
[----:B------:R-:W-:-:S04]  /*06b0*/  IMAD.WIDE R14, R8, 0x4, R14 ;  /* 0x00000004080e7825 */ /* 0x000fc800078e020e */
[----:B------:R-:W-:Y:S01]  /*06c0*/  IMAD.WIDE R12, R8, 0x4, R12 ;  /* 0x00000004080c7825 */ /* 0x000fe200078e020c */
        /* <DEDUP_REMOVED lines=29> */
.L_x_9:
[----:B------:R-:W-:Y:S05]  /*08a0*/  BSYNC.RECONVERGENT B2 ;  /* 0x0000000000027941 */ /* 0x000fea0003800200 */
.L_x_8:
        /* <DEDUP_REMOVED lines=32> */
.L_x_11:
[----:B------:R-:W-:Y:S05]  /*0ab0*/  BSYNC.RECONVERGENT B2 ;  /* 0x0000000000027941 */ /* 0x000fea0003800200 */
.L_x_10:
        /* <DEDUP_REMOVED lines=32> */
.L_x_13:
[----:B------:R-:W-:Y:S05]  /*0cc0*/  BSYNC.RECONVERGENT B2 ;  /* 0x0000000000027941 */ /* 0x000fea0003800200 */
.L_x_12:
        /* <DEDUP_REMOVED lines=32> */
.L_x_15:
[----:B------:R-:W-:Y:S05]  /*0ed0*/  BSYNC.RECONVERGENT B2 ;  /* 0x0000000000027941 */ /* 0x000fea0003800200 */
.L_x_14:
        /* <DEDUP_REMOVED lines=32> */
.L_x_17:
[----:B------:R-:W-:Y:S05]  /*10e0*/  BSYNC.RECONVERGENT B2 ;  /* 0x0000000000027941 */ /* 0x000fea0003800200 */
.L_x_16:
[----:B------:R-:W2:Y:S01]  /*10f0*/  LDG.E R3, desc[UR8][R16.64+0x18] ;  /* 0x0000180810037981 */ /* 0x000ea2000c1e1900 */
[----:B------:R-:W-:-:S04]  /*1100*/  IMAD.WIDE R14, R8, 0x4, R14 ;  /* 0x00000004080e7825 */ /* 0x000fc800078e020e */
[----:B------:R-:W-:Y:S02]  /*1110*/  IMAD.WIDE R12, R8, 0x4, R12 ;  /* 0x00000004080c7825 */ /* 0x000fe400078e020c */
        /* <DEDUP_REMOVED lines=29> */
.L_x_19:
[----:B------:R-:W-:Y:S05]  /*12f0*/  BSYNC.RECONVERGENT B2 ;  /* 0x0000000000027941 */ /* 0x000fea0003800200 */
.L_x_18:
[----:B------:R-:W2:Y:S01]  /*1300*/  LDG.E R17, desc[UR8][R16.64+0x1c] ;  /* 0x00001c0810117981 */ /* 0x000ea2000c1e1900 */
[----:B------:R-:W-:-:S06]  /*1310*/  IMAD.WIDE R12, R8, 0x4, R12 ;  /* 0x00000004080c7825 */ /* 0x000fcc00078e020c */
[----:B------:R-:W3:Y:S01]  /*1320*/  LDG.E R12, desc[UR8][R12.64] ;  /* 0x000000080c0c7981 */ /* 0x000ee2000c1e1900 */
[----:B------:R-:W-:Y:S01]  /*1330*/  UIADD3 UR6, UPT, UPT, UR6, 0x8, URZ ;  /* 0x0000000806067890 */ /* 0x000fe2000fffe0ff */
[----:B------:R-:W-:Y:S02]  /*1340*/  LEA R11, R8, R11, 0x3 ;  /* 0x0000000b080b7211 */ /* 0x000fe400078e18ff */
[----:B------:R-:W-:Y:S01]  /*1350*/  IADD3 R9, PT, PT, R9, 0x8, RZ ;  /* 0x0000000809097810 */ /* 0x000fe20007ffe0ff */
[----:B------:R-:W-:Y:S01]  /*1360*/  UISETP.NE.AND UP0, UPT, UR6, URZ, UPT ;  /* 0x000000ff0600728c */ /* 0x000fe2000bf05270 */
[----:B--2---:R-:W-:-:S05]  /*1370*/  FADD R0, R17, R0 ;  /* 0x0000000011007221 */ /* 0x004fca0000000000 */
[----:B------:R-:W-:Y:S02]  /*1380*/  F2FP.F16.F32.PACK_AB R0, RZ, R0 ;  /* 0x00000000ff00723e */ /* 0x000fe400000000ff */
[----:B---3--:R-:W-:-:S03]  /*1390*/  F2FP.F16.F32.PACK_AB R3, RZ, R12 ;  /* 0x0000000cff03723e */ /* 0x008fc600000000ff */
[----:B------:R-:W-:-:S05]  /*13a0*/  HADD2.F32 R0, -RZ, R0.H0_H0 ;  /* 0x20000000ff007230 */ /* 0x000fca0000004100 */
[----:B------:R-:W-:-:S05]  /*13b0*/  FMUL R0, R0, 1.4426950216293334961 ;  /* 0x3fb8aa3b00007820 */ /* 0x000fca0000400000 */
[----:B------:R-:W-:-:S13]  /*13c0*/  FSETP.GEU.AND P0, PT, R0, -126, PT ;  /* 0xc2fc00000000780b */ /* 0x000fda0003f0e000 */
[----:B------:R-:W-:-:S04]  /*13d0*/  @!P0 FMUL R0, R0, 0.5 ;  /* 0x3f00000000008820 */ /* 0x000fc80000400000 */
[----:B------:R-:W0:Y:S02]  /*13e0*/  MUFU.EX2 R2, R0 ;  /* 0x0000000000027308 */ /* 0x000e240000000800 */
[----:B0-----:R-:W-:-:S05]  /*13f0*/  @!P0 FMUL R2, R2, R2 ;  /* 0x0000000202028220 */ /* 0x001fca0000400000 */
[----:B------:R-:W-:-:S05]  /*1400*/  F2FP.F16.F32.PACK_AB R2, RZ, R2 ;  /* 0x00000002ff02723e */ /* 0x000fca00000000ff */
[----:B------:R-:W-:-:S05]  /*1410*/  HMUL2 R2, R2.H0_H0, R3.H0_H0 ;  /* 0x2000000302027232 */ /* 0x000fca0000000800 */
[----:B------:R-:W-:-:S05]  /*1420*/  HADD2.F32 R2, -RZ, R2.H0_H0 ;  /* 0x20000002ff027230 */ /* 0x000fca0000004100 */
[----:B------:R-:W-:Y:S01]  /*1430*/  FADD R25, R25, R2 ;  /* 0x0000000219197221 */ /* 0x000fe20000000000 */
[----:B------:R-:W-:Y:S06]  /*1440*/  BRA.U UP0, `(.L_x_20) ;  /* 0xffffffed00c87547 */ /* 0x000fec000b83ffff */
.L_x_3:
[----:B------:R-:W-:-:S09]  /*1450*/  UISETP.NE.AND UP0, UPT, UR7, URZ, UPT ;  /* 0x000000ff0700728c */ /* 0x000fd2000bf05270 */
[----:B------:R-:W-:Y:S05]  /*1460*/  BRA.U !UP0, `(.L_x_0) ;  /* 0x0000001108487547 */ /* 0x000fea000b800000 */
[----:B------:R-:W0:Y:S01]  /*1470*/  LDC R14, c[0x0][0x3b0] ;  /* 0x0000ec00ff0e7b82 */ /* 0x000e220000000800 */
[----:B------:R-:W-:Y:S01]  /*1480*/  UISETP.GE.U32.AND UP0, UPT, UR7, 0x4, UPT ;  /* 0x000000040700788c */ /* 0x000fe2000bf06070 */
[----:B0-----:R-:W-:-:S08]  /*1490*/  LOP3.LUT R8, R14, 0x3, RZ, 0xc0, !PT ;  /* 0x000000030e087812 */ /* 0x001fd000078ec0ff */
[----:B------:R-:W-:Y:S05]  /*14a0*/  BRA.U !UP0, `(.L_x_21) ;  /* 0x0000000908447547 */ /* 0x000fea000b800000 */
[----:B------:R-:W0:Y:S01]  /*14b0*/  LDC.64 R16, c[0x0][0x388] ;  /* 0x0000e200ff107b82 */ /* 0x000e220000000a00 */
[----:B------:R-:W1:Y:S01]  /*14c0*/  LDCU UR5, c[0x0][0x3b4] ;  /* 0x00007680ff0577ac */ /* 0x000e620008000800 */
[----:B------:R-:W-:-:S04]  /*14d0*/  IMAD R14, R5, R14, UR4 ;  /* 0x00000004050e7e24 */ /* 0x000fc8000f8e020e */
[----:B-1----:R-:W-:-:S04]  /*14e0*/  IMAD R14, R14, UR5, RZ ;  /* 0x000000050e0e7c24 */ /* 0x002fc8000f8e02ff */
[----:B0-----:R-:W-:-:S05]  /*14f0*/  IMAD.WIDE R16, R14, 0x4, R16 ;  /* 0x000000040e107825 */ /* 0x001fca00078e0210 */
[----:B------:R-:W2:Y:S01]  /*1500*/  LDG.E R3, desc[UR8][R16.64] ;  /* 0x0000000810037981 */ /* 0x000ea2000c1e1900 */
[----:B------:R-:W0:Y:S01]  /*1510*/  MUFU.RCP R11, R26 ;  /* 0x0000001a000b7308 */ /* 0x000e220000001000 */
[----:B------:R-:W-:Y:S01]  /*1520*/  BSSY.RECONVERGENT B2, `(.L_x_22) ;  /* 0x000000d000027945 */ /* 0x000fe20003800200 */
[----:B0-----:R-:W-:-:S04]  /*1530*/  FFMA R0, R11, -R26, 1 ;  /* 0x3f8000000b007423 */ /* 0x001fc8000000081a */
[----:B------:R-:W-:Y:S01]  /*1540*/  FFMA R0, R11, R0, R11 ;  /* 0x000000000b007223 */ /* 0x000fe2000000000b */
[----:B--2--5:R-:W-:-:S04]  /*1550*/  FMUL R9, R6, R3 ;  /* 0x0000000306097220 */ /* 0x024fc80000400000 */
[----:B------:R-:W0:Y:S01]  /*1560*/  FCHK P0, R9, R26 ;  /* 0x0000001a09007302 */ /* 0x000e220000000000 */
[----:B------:R-:W-:-:S04]  /*1570*/  FFMA R3, R0, R9, RZ ;  /* 0x0000000900037223 */ /* 0x000fc800000000ff */
[----:B------:R-:W-:-:S04]  /*1580*/  FFMA R2, R3, -R26, R9 ;  /* 0x8000001a03027223 */ /* 0x000fc80000000009 */
[----:B------:R-:W-:Y:S01]  /*1590*/  FFMA R0, R0, R2, R3 ;  /* 0x0000000200007223 */ /* 0x000fe20000000003 */
[----:B0-----:R-:W-:Y:S06]  /*15a0*/  @!P0 BRA `(.L_x_23) ;  /* 0x0000000000108947 */ /* 0x001fec0003800000 */
[----:B------:R-:W-:Y:S02]  /*15b0*/  MOV R3, R9 ;  /* 0x0000000900037202 */ /* 0x000fe40000000f00 */
[----:B------:R-:W-:Y:S02]  /*15c0*/  MOV R0, R26 ;  /* 0x0000001a00007202 */ /* 0x000fe40000000f00 */
[----:B------:R-:W-:-:S07]  /*15d0*/  MOV R2, 0x15f0 ;  /* 0x000015f000027802 */ /* 0x000fce0000000f00 */
[----:B------:R-:W-:Y:S05]  /*15e0*/  CALL.REL.NOINC `($__internal_1_$__cuda_sm3x_div_rn_noftz_f32_slowpath) ;  /* 0x0000001000687944 */ /* 0x000fea0003c00000 */
.L_x_23:
[----:B------:R-:W-:Y:S05]  /*15f0*/  BSYNC.RECONVERGENT B2 ;  /* 0x0000000000027941 */ /* 0x000fea0003800200 */
.L_x_22:
[----:B------:R-:W0:Y:S01]  /*1600*/  LDC.64 R12, c[0x0][0x398] ;  /* 0x0000e600ff0c7b82 */ /* 0x000e220000000a00 */
[----:B------:R-:W-:-:S07]  /*1610*/  IADD3 R3, PT, PT, R7, UR4, RZ ;  /* 0x0000000407037c10 */ /* 0x000fce000fffe0ff */
[----:B------:R-:W1:Y:S01]  /*1620*/  LDC R11, c[0x0][0x3b4] ;  /* 0x0000ed00ff0b7b82 */ /* 0x000e620000000800 */
[----:B0-----:R-:W-:-:S07]  /*1630*/  IMAD.WIDE R12, R3, 0x4, R12 ;  /* 0x00000004030c7825 */ /* 0x001fce00078e020c */
[----:B------:R-:W0:Y:S01]  /*1640*/  LDC.64 R2, c[0x0][0x390] ;  /* 0x0000e400ff027b82 */ /* 0x000e220000000a00 */
[----:B------:R-:W2:Y:S01]  /*1650*/  LDG.E R9, desc[UR8][R12.64] ;  /* 0x000000080c097981 */ /* 0x000ea2000c1e1900 */
[----:B-1----:R-:W-:-:S05]  /*1660*/  IMAD.WIDE R16, R11, 0x4, R16 ;  /* 0x000000040b107825 */ /* 0x002fca00078e0210 */
[----:B------:R-:W3:Y:S01]  /*1670*/  LDG.E R11, desc[UR8][R16.64] ;  /* 0x00000008100b7981 */ /* 0x000ee2000c1e1900 */
[----:B0-----:R-:W-:-:S05]  /*1680*/  IMAD.WIDE R14, R14, 0x4, R2 ;  /* 0x000000040e0e7825 */ /* 0x001fca00078e0202 */
[----:B------:R-:W4:Y:S01]  /*1690*/  LDG.E R10, desc[UR8][R14.64] ;  /* 0x000000080e0a7981 */ /* 0x000f22000c1e1900 */
[----:B------:R-:W-:Y:S01]  /*16a0*/  BSSY.RECONVERGENT B2, `(.L_x_24) ;  /* 0x000001b000027945 */ /* 0x000fe20003800200 */
[----:B--2---:R-:W-:-:S05]  /*16b0*/  FADD R0, R9, R0 ;  /* 0x0000000009007221 */ /* 0x004fca0000000000 */
[----:B------:R-:W-:-:S05]  /*16c0*/  F2FP.F16.F32.PACK_AB R0, RZ, R0 ;  /* 0x00000000ff00723e */ /* 0x000fca00000000ff */
[----:B------:R-:W-:-:S05]  /*16d0*/  HADD2.F32 R0, -RZ, R0.H0_H0 ;  /* 0x20000000ff007230 */ /* 0x000fca0000004100 */
[----:B------:R-:W-:-:S05]  /*16e0*/  FMUL R2, R0, 1.4426950216293334961 ;  /* 0x3fb8aa3b00027820 */ /* 0x000fca0000400000 */
[----:B------:R-:W-:Y:S01]  /*16f0*/  FSETP.GEU.AND P0, PT, R2, -126, PT ;  /* 0xc2fc00000200780b */ /* 0x000fe20003f0e000 */
[----:B------:R-:W0:-:S12]  /*1700*/  MUFU.RCP R9, R26 ;  /* 0x0000001a00097308 */ /* 0x000e180000001000 */
        /* <DEDUP_REMOVED lines=20> */
.L_x_25:
[----:B------:R-:W-:Y:S05]  /*1850*/  BSYNC.RECONVERGENT B2 ;  /* 0x0000000000027941 */ /* 0x000fea0003800200 */
.L_x_24:
[----:B------:R-:W2:Y:S01]  /*1860*/  LDG.E R3, desc[UR8][R12.64+0x4] ;  /* 0x000004080c037981 */ /* 0x000ea2000c1e1900 */
[----:B------:R-:W0:Y:S02]  /*1870*/  LDC R9, c[0x0][0x3b4] ;  /* 0x0000ed00ff097b82 */ /* 0x000e240000000800 */
[----:B0-----:R-:W-:-:S04]  /*1880*/  IMAD.WIDE R16, R9, 0x4, R16 ;  /* 0x0000000409107825 */ /* 0x001fc800078e0210 */
        /* <DEDUP_REMOVED lines=30> */
.L_x_27:
[----:B------:R-:W-:Y:S05]  /*1a70*/  BSYNC.RECONVERGENT B2 ;  /* 0x0000000000027941 */ /* 0x000fea0003800200 */
.L_x_26:
[----:B------:R-:W2:Y:S01]  /*1a80*/  LDG.E R3, desc[UR8][R12.64+0x8] ;  /* 0x000008080c037981 */ /* 0x000ea2000c1e1900 */
[----:B------:R-:W0:Y:S02]  /*1a90*/  LDC R9, c[0x0][0x3b4] ;  /* 0x0000ed00ff097b82 */ /* 0x000e240000000800 */
[----:B0-----:R-:W-:-:S04]  /*1aa0*/  IMAD.WIDE R16, R9, 0x4, R16 ;  /* 0x0000000409107825 */ /* 0x001fc800078e0210 */
        /* <DEDUP_REMOVED lines=30> */
.L_x_29:
[----:B------:R-:W-:Y:S05]  /*1c90*/  BSYNC.RECONVERGENT B2 ;  /* 0x0000000000027941 */ /* 0x000fea0003800200 */
.L_x_28:
[----:B------:R-:W2:Y:S01]  /*1ca0*/  LDG.E R13, desc[UR8][R12.64+0xc] ;  /* 0x00000c080c0d7981 */ /* 0x000ea2000c1e1900 */
[----:B------:R-:W0:Y:S02]  /*1cb0*/  LDC R3, c[0x0][0x3b4] ;  /* 0x0000ed00ff037b82 */ /* 0x000e240000000800 */
[----:B0-----:R-:W-:-:S06]  /*1cc0*/  IMAD.WIDE R14, R3, 0x4, R14 ;  /* 0x00000004030e7825 */ /* 0x001fcc00078e020e */
[----:B------:R-:W3:Y:S01]  /*1cd0*/  LDG.E R14, desc[UR8][R14.64] ;  /* 0x000000080e0e7981 */ /* 0x000ee2000c1e1900 */
[----:B------:R-:W-:Y:S01]  /*1ce0*/  UIADD3 UR4, UPT, UPT, UR4, 0x4, URZ ;  /* 0x0000000404047890 */ /* 0x000fe2000fffe0ff */
[----:B--2---:R-:W-:-:S05]  /*1cf0*/  FADD R0, R13, R0 ;  /* 0x000000000d007221 */ /* 0x004fca0000000000 */
[----:B------:R-:W-:-:S05]  /*1d00*/  F2FP.F16.F32.PACK_AB R0, RZ, R0 ;  /* 0x00000000ff00723e */ /* 0x000fca00000000ff */
[----:B------:R-:W-:-:S05]  /*1d10*/  HADD2.F32 R0, -RZ, R0.H0_H0 ;  /* 0x20000000ff007230 */ /* 0x000fca0000004100 */
[----:B------:R-:W-:-:S05]  /*1d20*/  FMUL R0, R0, 1.4426950216293334961 ;  /* 0x3fb8aa3b00007820 */ /* 0x000fca0000400000 */
[----:B------:R-:W-:Y:S02]  /*1d30*/  FSETP.GEU.AND P0, PT, R0, -126, PT ;  /* 0xc2fc00000000780b */ /* 0x000fe40003f0e000 */
[----:B---3--:R-:W-:-:S11]  /*1d40*/  F2FP.F16.F32.PACK_AB R3, RZ, R14 ;  /* 0x0000000eff03723e */ /* 0x008fd600000000ff */
[----:B------:R-:W-:-:S04]  /*1d50*/  @!P0 FMUL R0, R0, 0.5 ;  /* 0x3f00000000008820 */ /* 0x000fc80000400000 */
[----:B------:R-:W0:Y:S02]  /*1d60*/  MUFU.EX2 R2, R0 ;  /* 0x0000000000027308 */ /* 0x000e240000000800 */
[----:B0-----:R-:W-:-:S05]  /*1d70*/  @!P0 FMUL R2, R2, R2 ;  /* 0x0000000202028220 */ /* 0x001fca0000400000 */
[----:B------:R-:W-:-:S05]  /*1d80*/  F2FP.F16.F32.PACK_AB R2, RZ, R2 ;  /* 0x00000002ff02723e */ /* 0x000fca00000000ff */
[----:B------:R-:W-:-:S05]  /*1d90*/  HMUL2 R2, R2.H0_H0, R3.H0_H0 ;  /* 0x2000000302027232 */ /* 0x000fca0000000800 */
[----:B------:R-:W-:-:S05]  /*1da0*/  HADD2.F32 R2, -RZ, R2.H0_H0 ;  /* 0x20000002ff027230 */ /* 0x000fca0000004100 */
[----:B------:R-:W-:-:S07]  /*1db0*/  FADD R25, R25, R2 ;  /* 0x0000000219197221 */ /* 0x000fce0000000000 */
.L_x_21:
[----:B------:R-:W-:-:S13]  /*1dc0*/  ISETP.NE.AND P0, PT, R8, RZ, PT ;  /* 0x000000ff0800720c */ /* 0x000fda0003f05270 */
[----:B------:R-:W-:Y:S05]  /*1dd0*/  @!P0 BRA `(.L_x_0) ;  /* 0x0000000400ec8947 */ /* 0x000fea0003800000 */
[----:B------:R-:W-:-:S13]  /*1de0*/  ISETP.NE.AND P0, PT, R8, 0x1, PT ;  /* 0x000000010800780c */ /* 0x000fda0003f05270 */
[----:B------:R-:W-:Y:S05]  /*1df0*/  @!P0 BRA `(.L_x_30) ;  /* 0x0000000400348947 */ /* 0x000fea0003800000 */
[----:B------:R-:W0:Y:S08]  /*1e00*/  LDC.64 R2, c[0x0][0x3b0] ;  /* 0x0000ec00ff027b82 */ /* 0x000e300000000a00 */
[----:B------:R-:W1:Y:S01]  /*1e10*/  LDC.64 R14, c[0x0][0x388] ;  /* 0x0000e200ff0e7b82 */ /* 0x000e620000000a00 */
[----:B0-----:R-:W-:-:S04]  /*1e20*/  IMAD R2, R5, R2, UR4 ;  /* 0x0000000405027e24 */ /* 0x001fc8000f8e0202 */
[----:B------:R-:W-:-:S04]  /*1e30*/  IMAD R8, R2, R3, RZ ;  /* 0x0000000302087224 */ /* 0x000fc800078e02ff */
[----:B-1----:R-:W-:-:S05]  /*1e40*/  IMAD.WIDE R14, R8, 0x4, R14 ;  /* 0x00000004080e7825 */ /* 0x002fca00078e020e */
        /* <DEDUP_REMOVED lines=15> */
.L_x_32:
[----:B------:R-:W-:Y:S05]  /*1f40*/  BSYNC.RECONVERGENT B2 ;  /* 0x0000000000027941 */ /* 0x000fea0003800200 */
.L_x_31:
[----:B------:R-:W0:Y:S01]  /*1f50*/  LDC.64 R12, c[0x0][0x398] ;  /* 0x0000e600ff0c7b82 */ /* 0x000e220000000a00 */
[----:B------:R-:W-:-:S07]  /*1f60*/  IADD3 R3, PT, PT, R7, UR4, RZ ;  /* 0x0000000407037c10 */ /* 0x000fce000fffe0ff */
[----:B------:R-:W1:Y:S01]  /*1f70*/  LDC R17, c[0x0][0x3b4] ;  /* 0x0000ed00ff117b82 */ /* 0x000e620000000800 */
[----:B0-----:R-:W-:-:S07]  /*1f80*/  IMAD.WIDE R12, R3, 0x4, R12 ;  /* 0x00000004030c7825 */ /* 0x001fce00078e020c */
[----:B------:R-:W0:Y:S01]  /*1f90*/  LDC.64 R2, c[0x0][0x390] ;  /* 0x0000e400ff027b82 */ /* 0x000e220000000a00 */
[----:B------:R-:W2:Y:S01]  /*1fa0*/  LDG.E R11, desc[UR8][R12.64] ;  /* 0x000000080c0b7981 */ /* 0x000ea2000c1e1900 */
[----:B-1----:R-:W-:-:S06]  /*1fb0*/  IMAD.WIDE R14, R17, 0x4, R14 ;  /* 0x00000004110e7825 */ /* 0x002fcc00078e020e */
        /* <DEDUP_REMOVED lines=30> */
.L_x_34:
[----:B------:R-:W-:Y:S05]  /*21a0*/  BSYNC.RECONVERGENT B2 ;  /* 0x0000000000027941 */ /* 0x000fea0003800200 */
.L_x_33:
        /* <DEDUP_REMOVED lines=18> */
.L_x_30:
[----:B------:R-:W0:Y:S02]  /*22d0*/  LDC R8, c[0x0][0x3b0] ;  /* 0x0000ec00ff087b82 */ /* 0x000e240000000800 */
[----:B0-----:R-:W-:-:S04]  /*22e0*/  LOP3.LUT R0, R8, 0x1, RZ, 0xc0, !PT ;  /* 0x0000000108007812 */ /* 0x001fc800078ec0ff */
[----:B------:R-:W-:-:S13]  /*22f0*/  ISETP.NE.U32.AND P0, PT, R0, 0x1, PT ;  /* 0x000000010000780c */ /* 0x000fda0003f05070 */
[----:B------:R-:W-:Y:S05]  /*2300*/  @P0 BRA `(.L_x_0) ;  /* 0x0000000000a00947 */ /* 0x000fea0003800000 */
[----:B------:R-:W0:Y:S01]  /*2310*/  LDC.64 R2, c[0x0][0x388] ;  /* 0x0000e200ff027b82 */ /* 0x000e220000000a00 */
[----:B------:R-:W1:Y:S01]  /*2320*/  LDCU UR5, c[0x0][0x3b4] ;  /* 0x00007680ff0577ac */ /* 0x000e620008000800 */
[----:B------:R-:W-:-:S04]  /*2330*/  IMAD R8, R5, R8, UR4 ;  /* 0x0000000405087e24 */ /* 0x000fc8000f8e0208 */
[----:B-1----:R-:W-:-:S04]  /*2340*/  IMAD R8, R8, UR5, RZ ;  /* 0x0000000508087c24 */ /* 0x002fc8000f8e02ff */
[----:B0-----:R-:W-:-:S06]  /*2350*/  IMAD.WIDE R2, R8, 0x4, R2 ;  /* 0x0000000408027825 */ /* 0x001fcc00078e0202 */
        /* <DEDUP_REMOVED lines=12> */
[----:B------:R-:W-:-:S07]  /*2420*/  MOV R2, 0x2440 ;  /* 0x0000244000027802 */ /* 0x000fce0000000f00 */
[----:B------:R-:W-:Y:S05]  /*2430*/  CALL.REL.NOINC `($__internal_1_$__cuda_sm3x_div_rn_noftz_f32_slowpath) ;  /* 0x0000000000d47944 */ /* 0x000fea0003c00000 */
.L_x_36:
[----:B------:R-:W-:Y:S05]  /*2440*/  BSYNC.RECONVERGENT B2 ;  /* 0x0000000000027941 */ /* 0x000fea0003800200 */
.L_x_35:
[----:B------:R-:W0:Y:S01]  /*2450*/  LDC.64 R2, c[0x0][0x398] ;  /* 0x0000e600ff027b82 */ /* 0x000e220000000a00 */
[----:B------:R-:W-:-:S05]  /*2460*/  IADD3 R7, PT, PT, R7, UR4, RZ ;  /* 0x0000000407077c10 */ /* 0x000fca000fffe0ff */
[----:B0-----:R-:W-:Y:S02]  /*2470*/  IMAD.WIDE R2, R7, 0x4, R2 ;  /* 0x0000000407027825 */ /* 0x001fe400078e0202 */
[----:B------:R-:W0:Y:S04]  /*2480*/  LDC.64 R6, c[0x0][0x390] ;  /* 0x0000e400ff067b82 */ /* 0x000e280000000a00 */
[----:B------:R-:W2:Y:S01]  /*2490*/  LDG.E R3, desc[UR8][R2.64] ;  /* 0x0000000802037981 */ /* 0x000ea2000c1e1900 */
[----:B0-----:R-:W-:-:S06]  /*24a0*/  IMAD.WIDE R8, R8, 0x4, R6 ;  /* 0x0000000408087825 */ /* 0x001fcc00078e0206 */
[----:B------:R-:W3:Y:S01]  /*24b0*/  LDG.E R8, desc[UR8][R8.64] ;  /* 0x0000000808087981 */ /* 0x000ee2000c1e1900 */
        /* <DEDUP_REMOVED lines=13> */
.L_x_0:
[----:B------:R-:W0:Y:S01]  /*2590*/  LDCU UR5, c[0x0][0x3ac] ;  /* 0x00007580ff0577ac */ /* 0x000e220008000800 */
[----:B------:R-:W1:Y:S01]  /*25a0*/  LDC.64 R2, c[0x0][0x3a0] ;  /* 0x0000e800ff027b82 */ /* 0x000e620000000a00 */
[----:B------:R-:W2:Y:S01]  /*25b0*/  LDCU UR6, c[0x0][0x3b4] ;  /* 0x00007680ff0677ac */ /* 0x000ea20008000800 */
[----:B0-----:R-:W-:-:S04]  /*25c0*/  IMAD R4, R5, UR5, R4 ;  /* 0x0000000505047c24 */ /* 0x001fc8000f8e0204 */
[----:B--2---:R-:W-:-:S04]  /*25d0*/  IMAD R5, R4, UR6, RZ ;  /* 0x0000000604057c24 */ /* 0x004fc8000f8e02ff */
[----:B-1----:R-:W-:-:S05]  /*25e0*/  IMAD.WIDE R2, R5, 0x4, R2 ;  /* 0x0000000405027825 */ /* 0x002fca00078e0202 */
[----:B------:R-:W-:Y:S01]  /*25f0*/  STG.E desc[UR8][R2.64], R25 ;  /* 0x0000001902007986 */ /* 0x000fe2000c101908 */
[----:B------:R-:W-:Y:S05]  /*2600*/  EXIT ;  /* 0x000000000000794d */ /* 0x000fea0003800000 */
        .weak           $__internal_0_$__cuda_sm20_sqrt_rn_f32_slowpath
        .type           $__internal_0_$__cuda_sm20_sqrt_rn_f32_slowpath,@function
        .size           $__internal_0_$__cuda_sm20_sqrt_rn_f32_slowpath,($__internal_1_$__cuda_sm3x_div_rn_noftz_f32_slowpath - $__internal_0_$__cuda_sm20_sqrt_rn_f32_slowpath)
$__internal_0_$__cuda_sm20_sqrt_rn_f32_slowpath:
[----:B------:R-:W-:-:S13]  /*2610*/  LOP3.LUT P0, RZ, R0, 0x7fffffff, RZ, 0xc0, !PT ;  /* 0x7fffffff00ff7812 */ /* 0x000fda000780c0ff */
[----:B------:R-:W-:Y:S01]  /*2620*/  @!P0 MOV R2, R0 ;  /* 0x0000000000028202 */ /* 0x000fe20000000f00 */
[----:B------:R-:W-:Y:S06]  /*2630*/  @!P0 BRA `(.L_x_37) ;  /* 0x0000000000448947 */ /* 0x000fec0003800000 */
[----:B------:R-:W-:-:S13]  /*2640*/  FSETP.GEU.FTZ.AND P0, PT, R0, RZ, PT ;  /* 0x000000ff0000720b */ /* 0x000fda0003f1e000 */
[----:B------:R-:W-:Y:S01]  /*2650*/  @!P0 MOV R2, 0x7fffffff ;  /* 0x7fffffff00028802 */ /* 0x000fe20000000f00 */
[----:B------:R-:W-:Y:S06]  /*2660*/  @!P0 BRA `(.L_x_37) ;  /* 0x0000000000388947 */ /* 0x000fec0003800000 */
[----:B------:R-:W-:-:S13]  /*2670*/  FSETP.GTU.FTZ.AND P0, PT, |R0|, +INF , PT ;  /* 0x7f8000000000780b */ /* 0x000fda0003f1c200 */
[----:B------:R-:W-:Y:S01]  /*2680*/  @P0 FADD.FTZ R2, R0, 1 ;  /* 0x3f80000000020421 */ /* 0x000fe20000010000 */
[----:B------:R-:W-:Y:S06]  /*2690*/  @P0 BRA `(.L_x_37) ;  /* 0x00000000002c0947 */ /* 0x000fec0003800000 */
[----:B------:R-:W-:-:S13]  /*26a0*/  FSETP.NEU.FTZ.AND P0, PT, |R0|, +INF , PT ;  /* 0x7f8000000000780b */ /* 0x000fda0003f1d200 */
[----:B------:R-:W-:Y:S01]  /*26b0*/  @!P0 MOV R2, R0 ;  /* 0x0000000000028202 */ /* 0x000fe20000000f00 */
[----:B------:R-:W-:Y:S06]  /*26c0*/  @!P0 BRA `(.L_x_37) ;  /* 0x0000000000208947 */ /* 0x000fec0003800000 */
[----:B------:R-:W-:-:S04]  /*26d0*/  FFMA R0, R0, 1.84467440737095516160e+19, RZ ;  /* 0x5f80000000007823 */ /* 0x000fc800000000ff */
[----:B------:R-:W0:Y:S02]  /*26e0*/  MUFU.RSQ R3, R0 ;  /* 0x0000000000037308 */ /* 0x000e240000001400 */
[----:B0-----:R-:W-:Y:S01]  /*26f0*/  FMUL.FTZ R7, R0, R3 ;  /* 0x0000000300077220 */ /* 0x001fe20000410000 */
[----:B------:R-:W-:-:S03]  /*2700*/  FMUL.FTZ R3, R3, 0.5 ;  /* 0x3f00000003037820 */ /* 0x000fc60000410000 */
[----:B------:R-:W-:-:S04]  /*2710*/  FADD.FTZ R2, -R7, -RZ ;  /* 0x800000ff07027221 */ /* 0x000fc80000010100 */
[----:B------:R-:W-:-:S04]  /*2720*/  FFMA R2, R7, R2, R0 ;  /* 0x0000000207027223 */ /* 0x000fc80000000000 */
[----:B------:R-:W-:-:S04]  /*2730*/  FFMA R2, R2, R3, R7 ;  /* 0x0000000302027223 */ /* 0x000fc80000000007 */
[----:B------:R-:W-:-:S07]  /*2740*/  FMUL.FTZ R2, R2, 2.3283064365386962891e-10 ;  /* 0x2f80000002027820 */ /* 0x000fce0000410000 */
.L_x_37:
[----:B------:R-:W-:Y:S01]  /*2750*/  HFMA2 R3, -RZ, RZ, 0, 0 ;  /* 0x00000000ff037431 */ /* 0x000fe200000001ff */
[----:B------:R-:W-:Y:S02]  /*2760*/  MOV R26, R2 ;  /* 0x00000002001a7202 */ /* 0x000fe40000000f00 */
[----:B------:R-:W-:-:S04]  /*2770*/  MOV R2, R9 ;  /* 0x0000000900027202 */ /* 0x000fc80000000f00 */
[----:B------:R-:W-:Y:S05]  /*2780*/  RET.REL.NODEC R2 `(_Z23masked_attention_kernelPKfS0_S0_S0_Pfiiii) ;  /* 0xffffffd8021c7950 */ /* 0x000fea0003c3ffff */
        .weak           $__internal_1_$__cuda_sm3x_div_rn_noftz_f32_slowpath
        .type           $__internal_1_$__cuda_sm3x_div_rn_noftz_f32_slowpath,@function
        .size           $__internal_1_$__cuda_sm3x_div_rn_noftz_f32_slowpath,(.L_x_51 - $__internal_1_$__cuda_sm3x_div_rn_noftz_f32_slowpath)
$__internal_1_$__cuda_sm3x_div_rn_noftz_f32_slowpath:
[----:B------:R-:W-:Y:S01]  /*2790*/  SHF.R.U32.HI R10, RZ, 0x17, R0 ;  /* 0x00000017ff0a7819 */ /* 0x000fe20000011600 */
[----:B------:R-:W-:Y:S01]  /*27a0*/  BSSY.RECONVERGENT B0, `(.L_x_38) ;  /* 0x0000062000007945 */ /* 0x000fe20003800200 */
[----:B------:R-:W-:Y:S02]  /*27b0*/  SHF.R.U32.HI R27, RZ, 0x17, R3 ;  /* 0x00000017ff1b7819 */ /* 0x000fe40000011603 */
[----:B------:R-:W-:Y:S02]  /*27c0*/  LOP3.LUT R10, R10, 0xff, RZ, 0xc0, !PT ;  /* 0x000000ff0a0a7812 */ /* 0x000fe400078ec0ff */
[----:B------:R-:W-:Y:S02]  /*27d0*/  LOP3.LUT R27, R27, 0xff, RZ, 0xc0, !PT ;  /* 0x000000ff1b1b7812 */ /* 0x000fe400078ec0ff */
[----:B------:R-:W-:Y:S02]  /*27e0*/  IADD3 R28, PT, PT, R10, -0x1, RZ ;  /* 0xffffffff0a1c7810 */ /* 0x000fe40007ffe0ff */
[----:B------:R-:W-:-:S02]  /*27f0*/  IADD3 R29, PT, PT, R27, -0x1, RZ ;  /* 0xffffffff1b1d7810 */ /* 0x000fc40007ffe0ff */
[----:B------:R-:W-:-:S04]  /*2800*/  ISETP.GT.U32.AND P0, PT, R28, 0xfd, PT ;  /* 0x000000fd1c00780c */ /* 0x000fc80003f04070 */
[----:B------:R-:W-:-:S13]  /*2810*/  ISETP.GT.U32.OR P0, PT, R29, 0xfd, P0 ;  /* 0x000000fd1d00780c */ /* 0x000fda0000704470 */
[----:B------:R-:W-:Y:S01]  /*2820*/  @!P0 MOV R24, RZ ;  /* 0x000000ff00188202 */ /* 0x000fe20000000f00 */
[----:B------:R-:W-:Y:S06]  /*2830*/  @!P0 BRA `(.L_x_39) ;  /* 0x00000000005c8947 */ /* 0x000fec0003800000 */
[----:B------:R-:W-:Y:S02]  /*2840*/  FSETP.GTU.FTZ.AND P0, PT, |R3|, +INF , PT ;  /* 0x7f8000000300780b */ /* 0x000fe40003f1c200 */
[----:B------:R-:W-:-:S04]  /*2850*/  FSETP.GTU.FTZ.AND P1, PT, |R0|, +INF , PT ;  /* 0x7f8000000000780b */ /* 0x000fc80003f3c200 */
[----:B------:R-:W-:-:S13]  /*2860*/  PLOP3.LUT P0, PT, P0, P1, PT, 0xf8, 0x8f ;  /* 0x00000000008f781c */ /* 0x000fda0000703f70 */
[----:B------:R-:W-:Y:S05]  /*2870*/  @P0 BRA `(.L_x_40) ;  /* 0x00000004004c0947 */ /* 0x000fea0003800000 */
[----:B------:R-:W-:-:S13]  /*2880*/  LOP3.LUT P0, RZ, R0, 0x7fffffff, R3, 0xc8, !PT ;  /* 0x7fffffff00ff7812 */ /* 0x000fda000780c803 */
[----:B------:R-:W-:Y:S05]  /*2890*/  @!P0 BRA `(.L_x_41) ;  /* 0x00000004003c8947 */ /* 0x000fea0003800000 */
[C---:B------:R-:W-:Y:S02]  /*28a0*/  FSETP.NEU.FTZ.AND P2, PT, |R3|.reuse, +INF , PT ;  /* 0x7f8000000300780b */ /* 0x040fe40003f5d200 */
[----:B------:R-:W-:Y:S02]  /*28b0*/  FSETP.NEU.FTZ.AND P1, PT, |R0|, +INF , PT ;  /* 0x7f8000000000780b */ /* 0x000fe40003f3d200 */
[----:B------:R-:W-:-:S11]  /*28c0*/  FSETP.NEU.FTZ.AND P0, PT, |R3|, +INF , PT ;  /* 0x7f8000000300780b */ /* 0x000fd60003f1d200 */
[----:B------:R-:W-:Y:S05]  /*28d0*/  @!P1 BRA !P2, `(.L_x_41) ;  /* 0x00000004002c9947 */ /* 0x000fea0005000000 */
[----:B------:R-:W-:-:S04]  /*28e0*/  LOP3.LUT P2, RZ, R3, 0x7fffffff, RZ, 0xc0, !PT ;  /* 0x7fffffff03ff7812 */ /* 0x000fc8000784c0ff */
[----:B------:R-:W-:-:S13]  /*28f0*/  PLOP3.LUT P1, PT, P1, P2, PT, 0x2f, 0xf2 ;  /* 0x0000000000f2781c */ /* 0x000fda0000f24577 */
[----:B------:R-:W-:Y:S05]  /*2900*/  @P1 BRA `(.L_x_42) ;  /* 0x0000000400181947 */ /* 0x000fea0003800000 */
[----:B------:R-:W-:-:S04]  /*2910*/  LOP3.LUT P1, RZ, R0, 0x7fffffff, RZ, 0xc0, !PT ;  /* 0x7fffffff00ff7812 */ /* 0x000fc8000782c0ff */
[----:B------:R-:W-:-:S13]  /*2920*/  PLOP3.LUT P0, PT, P0, P1, PT, 0x2f, 0xf2 ;  /* 0x0000000000f2781c */ /* 0x000fda0000702577 */
[----:B------:R-:W-:Y:S05]  /*2930*/  @P0 BRA `(.L_x_43) ;  /* 0x0000000400000947 */ /* 0x000fea0003800000 */
[----:B------:R-:W-:Y:S02]  /*2940*/  ISETP.GE.AND P0, PT, R29, RZ, PT ;  /* 0x000000ff1d00720c */ /* 0x000fe40003f06270 */
[----:B------:R-:W-:-:S11]  /*2950*/  ISETP.GE.AND P1, PT, R28, RZ, PT ;  /* 0x000000ff1c00720c */ /* 0x000fd60003f26270 */
[----:B------:R-:W-:Y:S01]  /*2960*/  @P0 MOV R24, RZ ;  /* 0x000000ff00180202 */ /* 0x000fe20000000f00 */
[----:B------:R-:W-:Y:S01]  /*2970*/  @!P0 FFMA R3, R3, 1.84467440737095516160e+19, RZ ;  /* 0x5f80000003038823 */ /* 0x000fe200000000ff */
[----:B------:R-:W-:Y:S01]  /*2980*/  @!P0 MOV R24, 0xffffffc0 ;  /* 0xffffffc000188802 */ /* 0x000fe20000000f00 */
[----:B------:R-:W-:-:S03]  /*2990*/  @!P1 FFMA R0, R0, 1.84467440737095516160e+19, RZ ;  /* 0x5f80000000009823 */ /* 0x000fc600000000ff */
[----:B------:R-:W-:-:S07]  /*29a0*/  @!P1 IADD3 R24, PT, PT, R24, 0x40, RZ ;  /* 0x0000004018189810 */ /* 0x000fce0007ffe0ff */
.L_x_39:
[----:B------:R-:W-:Y:S01]  /*29b0*/  LEA R29, R10, 0xc0800000, 0x17 ;  /* 0xc08000000a1d7811 */ /* 0x000fe200078eb8ff */
[----:B------:R-:W-:Y:S01]  /*29c0*/  BSSY.RECONVERGENT B1, `(.L_x_44) ;  /* 0x0000036000017945 */ /* 0x000fe20003800200 */
[----:B------:R-:W-:Y:S02]  /*29d0*/  IADD3 R27, PT, PT, R27, -0x7f, RZ ;  /* 0xffffff811b1b7810 */ /* 0x000fe40007ffe0ff */
[----:B------:R-:W-:-:S03]  /*29e0*/  IADD3 R30, PT, PT, -R29, R0, RZ ;  /* 0x000000001d1e7210 */ /* 0x000fc60007ffe1ff */
[C---:B------:R-:W-:Y:S01]  /*29f0*/  IMAD R0, R27.reuse, -0x800000, R3 ;  /* 0xff8000001b007824 */ /* 0x040fe200078e0203 */
[----:B------:R-:W0:Y:S01]  /*2a00*/  MUFU.RCP R28, R30 ;  /* 0x0000001e001c7308 */ /* 0x000e220000001000 */
[----:B------:R-:W-:Y:S01]  /*2a10*/  FADD.FTZ R29, -R30, -RZ ;  /* 0x800000ff1e1d7221 */ /* 0x000fe20000010100 */
[----:B------:R-:W-:-:S04]  /*2a20*/  IADD3 R27, PT, PT, R27, 0x7f, -R10 ;  /* 0x0000007f1b1b7810 */ /* 0x000fc80007ffe80a */
[----:B------:R-:W-:Y:S01]  /*2a30*/  IADD3 R27, PT, PT, R27, R24, RZ ;  /* 0x000000181b1b7210 */ /* 0x000fe20007ffe0ff */
[----:B0-----:R-:W-:-:S04]  /*2a40*/  FFMA R31, R28, R29, 1 ;  /* 0x3f8000001c1f7423 */ /* 0x001fc8000000001d */
[----:B------:R-:W-:-:S04]  /*2a50*/  FFMA R31, R28, R31, R28 ;  /* 0x0000001f1c1f7223 */ /* 0x000fc8000000001c */
[----:B------:R-:W-:-:S04]  /*2a60*/  FFMA R28, R0, R31, RZ ;  /* 0x0000001f001c7223 */ /* 0x000fc800000000ff */
[----:B------:R-:W-:-:S04]  /*2a70*/  FFMA R3, R29, R28, R0 ;  /* 0x0000001c1d037223 */ /* 0x000fc80000000000 */
[----:B------:R-:W-:-:S04]  /*2a80*/  FFMA R28, R31, R3, R28 ;  /* 0x000000031f1c7223 */ /* 0x000fc8000000001c */
[----:B------:R-:W-:-:S04]  /*2a90*/  FFMA R29, R29, R28, R0 ;  /* 0x0000001c1d1d7223 */ /* 0x000fc80000000000 */
[----:B------:R-:W-:-:S05]  /*2aa0*/  FFMA R0, R31, R29, R28 ;  /* 0x0000001d1f007223 */ /* 0x000fca000000001c */
[----:B------:R-:W-:-:S04]  /*2ab0*/  SHF.R.U32.HI R3, RZ, 0x17, R0 ;  /* 0x00000017ff037819 */ /* 0x000fc80000011600 */
[----:B------:R-:W-:-:S04]  /*2ac0*/  LOP3.LUT R10, R3, 0xff, RZ, 0xc0, !PT ;  /* 0x000000ff030a7812 */ /* 0x000fc800078ec0ff */
[----:B------:R-:W-:-:S04]  /*2ad0*/  IADD3 R3, PT, PT, R10, R27, RZ ;  /* 0x0000001b0a037210 */ /* 0x000fc80007ffe0ff */
[----:B------:R-:W-:-:S04]  /*2ae0*/  IADD3 R10, PT, PT, R3, -0x1, RZ ;  /* 0xffffffff030a7810 */ /* 0x000fc80007ffe0ff */
[----:B------:R-:W-:-:S13]  /*2af0*/  ISETP.GE.U32.AND P0, PT, R10, 0xfe, PT ;  /* 0x000000fe0a00780c */ /* 0x000fda0003f06070 */
[----:B------:R-:W-:Y:S05]  /*2b00*/  @!P0 BRA `(.L_x_45) ;  /* 0x0000000000808947 */ /* 0x000fea0003800000 */
[----:B------:R-:W-:-:S13]  /*2b10*/  ISETP.GT.AND P0, PT, R3, 0xfe, PT ;  /* 0x000000fe0300780c */ /* 0x000fda0003f04270 */
[----:B------:R-:W-:Y:S05]  /*2b20*/  @P0 BRA `(.L_x_46) ;  /* 0x00000000006c0947 */ /* 0x000fea0003800000 */
[----:B------:R-:W-:-:S13]  /*2b30*/  ISETP.GE.AND P0, PT, R3, 0x1, PT ;  /* 0x000000010300780c */ /* 0x000fda0003f06270 */
[----:B------:R-:W-:Y:S05]  /*2b40*/  @P0 BRA `(.L_x_47) ;  /* 0x0000000000740947 */ /* 0x000fea0003800000 */
[----:B------:R-:W-:Y:S02]  /*2b50*/  ISETP.GE.AND P0, PT, R3, -0x18, PT ;  /* 0xffffffe80300780c */ /* 0x000fe40003f06270 */
[----:B------:R-:W-:-:S11]  /*2b60*/  LOP3.LUT R0, R0, 0x80000000, RZ, 0xc0, !PT ;  /* 0x8000000000007812 */ /* 0x000fd600078ec0ff */
[----:B------:R-:W-:Y:S05]  /*2b70*/  @!P0 BRA `(.L_x_47) ;  /* 0x0000000000688947 */ /* 0x000fea0003800000 */
[-CC-:B------:R-:W-:Y:S01]  /*2b80*/  FFMA.RZ R10, R31, R29.reuse, R28.reuse ;  /* 0x0000001d1f0a7223 */ /* 0x180fe2000000c01c */
[----:B------:R-:W-:Y:S01]  /*2b90*/  IADD3 R27, PT, PT, R3, 0x20, RZ ;  /* 0x00000020031b7810 */ /* 0x000fe20007ffe0ff */
[CCC-:B------:R-:W-:Y:S01]  /*2ba0*/  FFMA.RP R24, R31.reuse, R29.reuse, R28.reuse ;  /* 0x0000001d1f187223 */ /* 0x1c0fe2000000801c */
[----:B------:R-:W-:Y:S01]  /*2bb0*/  FFMA.RM R29, R31, R29, R28 ;  /* 0x0000001d1f1d7223 */ /* 0x000fe2000000401c */
[C---:B------:R-:W-:Y:S02]  /*2bc0*/  ISETP.NE.AND P2, PT, R3.reuse, RZ, PT ;  /* 0x000000ff0300720c */ /* 0x040fe40003f45270 */
[----:B------:R-:W-:Y:S02]  /*2bd0*/  LOP3.LUT R10, R10, 0x7fffff, RZ, 0xc0, !PT ;  /* 0x007fffff0a0a7812 */ /* 0x000fe400078ec0ff */
[----:B------:R-:W-:Y:S02]  /*2be0*/  ISETP.NE.AND P1, PT, R3, RZ, PT ;  /* 0x000000ff0300720c */ /* 0x000fe40003f25270 */
[----:B------:R-:W-:-:S02]  /*2bf0*/  LOP3.LUT R10, R10, 0x800000, RZ, 0xfc, !PT ;  /* 0x008000000a0a7812 */ /* 0x000fc400078efcff */
[----:B------:R-:W-:Y:S02]  /*2c00*/  IADD3 R3, PT, PT, -R3, RZ, RZ ;  /* 0x000000ff03037210 */ /* 0x000fe40007ffe1ff */
[----:B------:R-:W-:Y:S02]  /*2c10*/  SHF.L.U32 R27, R10, R27, RZ ;  /* 0x0000001b0a1b7219 */ /* 0x000fe400000006ff */
[----:B------:R-:W-:Y:S02]  /*2c20*/  FSETP.NEU.FTZ.AND P0, PT, R24, R29, PT ;  /* 0x0000001d1800720b */ /* 0x000fe40003f1d000 */
[----:B------:R-:W-:Y:S02]  /*2c30*/  SEL R3, R3, RZ, P2 ;  /* 0x000000ff03037207 */ /* 0x000fe40001000000 */
[----:B------:R-:W-:Y:S02]  /*2c40*/  ISETP.NE.AND P1, PT, R27, RZ, P1 ;  /* 0x000000ff1b00720c */ /* 0x000fe40000f25270 */
[----:B------:R-:W-:-:S02]  /*2c50*/  SHF.R.U32.HI R24, RZ, R3, R10 ;  /* 0x00000003ff187219 */ /* 0x000fc4000001160a */
[----:B------:R-:W-:Y:S02]  /*2c60*/  PLOP3.LUT P0, PT, P0, P1, PT, 0xf8, 0x8f ;  /* 0x00000000008f781c */ /* 0x000fe40000703f70 */
[----:B------:R-:W-:Y:S02]  /*2c70*/  SHF.R.U32.HI R10, RZ, 0x1, R24 ;  /* 0x00000001ff0a7819 */ /* 0x000fe40000011618 */
[----:B------:R-:W-:-:S04]  /*2c80*/  SEL R3, RZ, 0x1, !P0 ;  /* 0x00000001ff037807 */ /* 0x000fc80004000000 */
[----:B------:R-:W-:-:S04]  /*2c90*/  LOP3.LUT R3, R3, 0x1, R10, 0xf8, !PT ;  /* 0x0000000103037812 */ /* 0x000fc800078ef80a */
[----:B------:R-:W-:-:S04]  /*2ca0*/  LOP3.LUT R3, R3, R24, RZ, 0xc0, !PT ;  /* 0x0000001803037212 */ /* 0x000fc800078ec0ff */
[----:B------:R-:W-:-:S04]  /*2cb0*/  IADD3 R3, PT, PT, R10, R3, RZ ;  /* 0x000000030a037210 */ /* 0x000fc80007ffe0ff */
[----:B------:R-:W-:Y:S01]  /*2cc0*/  LOP3.LUT R0, R3, R0, RZ, 0xfc, !PT ;  /* 0x0000000003007212 */ /* 0x000fe200078efcff */
[----:B------:R-:W-:Y:S06]  /*2cd0*/  BRA `(.L_x_47) ;  /* 0x0000000000107947 */ /* 0x000fec0003800000 */
.L_x_46:
[----:B------:R-:W-:-:S04]  /*2ce0*/  LOP3.LUT R0, R0, 0x80000000, RZ, 0xc0, !PT ;  /* 0x8000000000007812 */ /* 0x000fc800078ec0ff */
[----:B------:R-:W-:Y:S01]  /*2cf0*/  LOP3.LUT R0, R0, 0x7f800000, RZ, 0xfc, !PT ;  /* 0x7f80000000007812 */ /* 0x000fe200078efcff */
[----:B------:R-:W-:Y:S06]  /*2d00*/  BRA `(.L_x_47) ;  /* 0x0000000000047947 */ /* 0x000fec0003800000 */
.L_x_45:
[----:B------:R-:W-:-:S07]  /*2d10*/  LEA R0, R27, R0, 0x17 ;  /* 0x000000001b007211 */ /* 0x000fce00078eb8ff */
.L_x_47:
[----:B------:R-:W-:Y:S05]  /*2d20*/  BSYNC.RECONVERGENT B1 ;  /* 0x0000000000017941 */ /* 0x000fea0003800200 */
.L_x_44:
[----:B------:R-:W-:Y:S05]  /*2d30*/  BRA `(.L_x_48) ;  /* 0x0000000000207947 */ /* 0x000fea0003800000 */
.L_x_43:
[----:B------:R-:W-:-:S04]  /*2d40*/  LOP3.LUT R0, R0, 0x80000000, R3, 0x48, !PT ;  /* 0x8000000000007812 */ /* 0x000fc800078e4803 */
[----:B------:R-:W-:Y:S01]  /*2d50*/  LOP3.LUT R0, R0, 0x7f800000, RZ, 0xfc, !PT ;  /* 0x7f80000000007812 */ /* 0x000fe200078efcff */
[----:B------:R-:W-:Y:S06]  /*2d60*/  BRA `(.L_x_48) ;  /* 0x0000000000147947 */ /* 0x000fec0003800000 */
.L_x_42:
[----:B------:R-:W-:Y:S01]  /*2d70*/  LOP3.LUT R0, R0, 0x80000000, R3, 0x48, !PT ;  /* 0x8000000000007812 */ /* 0x000fe200078e4803 */
[----:B------:R-:W-:Y:S06]  /*2d80*/  BRA `(.L_x_48) ;  /* 0x00000000000c7947 */ /* 0x000fec0003800000 */
.L_x_41:
[----:B------:R-:W0:Y:S01]  /*2d90*/  MUFU.RSQ R0, -QNAN ;  /* 0xffc0000000007908 */ /* 0x000e220000001400 */
[----:B------:R-:W-:Y:S05]  /*2da0*/  BRA `(.L_x_48) ;  /* 0x0000000000047947 */ /* 0x000fea0003800000 */
.L_x_40:
[----:B------:R-:W-:-:S07]  /*2db0*/  FADD.FTZ R0, R3, R0 ;  /* 0x0000000003007221 */ /* 0x000fce0000010000 */
.L_x_48:
[----:B------:R-:W-:Y:S05]  /*2dc0*/  BSYNC.RECONVERGENT B0 ;  /* 0x0000000000007941 */ /* 0x000fea0003800200 */
.L_x_38:
[----:B------:R-:W-:-:S04]  /*2dd0*/  HFMA2 R3, -RZ, RZ, 0, 0 ;  /* 0x00000000ff037431 */ /* 0x000fc800000001ff */
[----:B0-----:R-:W-:Y:S05]  /*2de0*/  RET.REL.NODEC R2 `(_Z23masked_attention_kernelPKfS0_S0_S0_Pfiiii) ;  /* 0xffffffd002847950 */ /* 0x001fea0003c3ffff */
.L_x_49:
[----:B------:R-:W-:-:S00]  /*2df0*/  BRA `(.L_x_49) ;  /* 0xfffffffc00fc7947 */ /* 0x000fc0000383ffff */
[----:B------:R-:W-:-:S00]  /*2e00*/  NOP ;  /* 0x0000000000007918 */ /* 0x000fc00000000000 */
[----:B------:R-:W-:-:S00]  /*2e10*/  NOP ;  /* 0x0000000000007918 */ /* 0x000fc00000000000 */
[----:B------:R-:W-:-:S00]  /*2e20*/  NOP ;  /* 0x0000000000007918 */ /* 0x000fc00000000000 */
[----:B------:R-:W-:-:S00]  /*2e30*/  NOP ;  /* 0x0000000000007918 */ /* 0x000fc00000000000 */
[----:B------:R-:W-:-:S00]  /*2e40*/  NOP ;  /* 0x0000000000007918 */ /* 0x000fc00000000000 */
[----:B------:R-:W-:-:S00]  /*2e50*/  NOP ;  /* 0x0000000000007918 */ /* 0x000fc00000000000 */
[----:B------:R-:W-:-:S00]  /*2e60*/  NOP ;  /* 0x0000000000007918 */ /* 0x000fc00000000000 */
[----:B------:R-:W-:-:S00]  /*2e70*/  NOP ;  /* 0x0000000000007918 */ /* 0x000fc00000000000 */
.L_x_51:


//--------------------- .nv.shared.reserved.0     --------------------------
	.section	.nv.shared.reserved.0,"aw",@nobits
	.weak		__nv_reservedSMEM_offset_0_alias
	.size		__nv_reservedSMEM_offset_0_alias, 0, 64
	.other		__nv_reservedSMEM_offset_0_alias,@"STO_CUDA_RESERVED_SHARED STV_DEFAULT"
__nv_reservedSMEM_offset_0_alias:
	.zero		0
	.zero		64


//--------------------- .nv.constant0._Z23masked_attention_kernelPKfS0_S0_S0_Pfiiii --------------------------
	.section	.nv.constant0._Z23masked_attention_kernelPKfS0_S0_S0_Pfiiii,"a",@progbits
	.sectionflags	@""
	.align	4
.nv.constant0._Z23masked_attention_kernelPKfS0_S0_S0_Pfiiii:
	.zero		952


//--------------------- SYMBOLS --------------------------

	.type		.nv.reservedSmem.offset0,@object
	.size		.nv.reservedSmem.offset0,0x4
